	.target	sm_90a

	.elftype	@"ET_EXEC"


//--------------------- .note.nv.tkinfo           --------------------------
	.section	.note.nv.tkinfo,"",@"SHT_NOTE"
	.sectionflags	@"SHF_NOTE_NV_TKINFO"
	.tkinfo
        /*0018*/ 	.word	0x00000002
        /*0030*/ 	.string	""
        /*0030*/ 	.string	"ptxas"
        /*0030*/ 	.string	"Cuda compilation tools, release 13.0, V13.0.88"
        /*0030*/ 	.string	"Build cuda_13.0.r13.0/compiler.36424714_0"
        /*0030*/ 	.string	"-arch sm_90a -m 64 "



//--------------------- .note.nv.cuinfo           --------------------------
	.section	.note.nv.cuinfo,"",@"SHT_NOTE"
	.sectionflags	@"SHF_NOTE_NV_CUINFO"
        /*0018*/ 	.short	0x0002
        /*001a*/ 	.short	0x005a
        /*001c*/ 	.short	0x0082
	.zero		2


//--------------------- .nv.info                  --------------------------
	.section	.nv.info,"",@"SHT_CUDA_INFO"
	.align	4


	//----- nvinfo : EIATTR_REGCOUNT
	.align		4
        /*0000*/ 	.byte	0x04, 0x2f
        /*0002*/ 	.short	(.L_29 - .L_28)
	.align		4
.L_28:
        /*0004*/ 	.word	index@(_ZN2at6native61_GLOBAL__N__a41b8ba8_28_MultiLabelMarginCriterion_cu_26f6785b37multilabel_margin_loss_forward_kernelIddEEvPT_PKS3_PKlS4_iib)
        /*0008*/ 	.word	0x00000018


	//----- nvinfo : EIATTR_FRAME_SIZE
	.align		4
.L_29:
        /*000c*/ 	.byte	0x04, 0x11
        /*000e*/ 	.short	(.L_31 - .L_30)
	.align		4
.L_30:
        /*0010*/ 	.word	index@($__internal_4_$__cuda_sm20_div_rn_f64_full)
        /*0014*/ 	.word	0x00000000


	//----- nvinfo : EIATTR_FRAME_SIZE
	.align		4
.L_31:
        /*0018*/ 	.byte	0x04, 0x11
        /*001a*/ 	.short	(.L_33 - .L_32)
	.align		4
.L_32:
        /*001c*/ 	.word	index@(_ZN2at6native61_GLOBAL__N__a41b8ba8_28_MultiLabelMarginCriterion_cu_26f6785b37multilabel_margin_loss_forward_kernelIddEEvPT_PKS3_PKlS4_iib)
        /*0020*/ 	.word	0x00000000


	//----- nvinfo : EIATTR_REGCOUNT
	.align		4
.L_33:
        /*0024*/ 	.byte	0x04, 0x2f
        /*0026*/ 	.short	(.L_35 - .L_34)
	.align		4
.L_34:
        /*0028*/ 	.word	index@(_ZN2at6native61_GLOBAL__N__a41b8ba8_28_MultiLabelMarginCriterion_cu_26f6785b37multilabel_margin_loss_forward_kernelIffEEvPT_PKS3_PKlS4_iib)
        /*002c*/ 	.word	0x00000010


	//----- nvinfo : EIATTR_FRAME_SIZE
	.align		4
.L_35:
        /*0030*/ 	.byte	0x04, 0x11
        /*0032*/ 	.short	(.L_37 - .L_36)
	.align		4
.L_36:
        /*0034*/ 	.word	index@(_ZN2at6native61_GLOBAL__N__a41b8ba8_28_MultiLabelMarginCriterion_cu_26f6785b37multilabel_margin_loss_forward_kernelIffEEvPT_PKS3_PKlS4_iib)
        /*0038*/ 	.word	0x00000000


	//----- nvinfo : EIATTR_REGCOUNT
	.align		4
.L_37:
        /*003c*/ 	.byte	0x04, 0x2f
        /*003e*/ 	.short	(.L_39 - .L_38)
	.align		4
.L_38:
        /*0040*/ 	.word	index@(_ZN2at6native61_GLOBAL__N__a41b8ba8_28_MultiLabelMarginCriterion_cu_26f6785b37multilabel_margin_loss_forward_kernelIN3c104HalfEfEEvPT_PKS5_PKlS6_iib)
        /*0044*/ 	.word	0x00000010


	//----- nvinfo : EIATTR_FRAME_SIZE
	.align		4
.L_39:
        /*0048*/ 	.byte	0x04, 0x11
        /*004a*/ 	.short	(.L_41 - .L_40)
	.align		4
.L_40:
        /*004c*/ 	.word	index@(_ZN2at6native61_GLOBAL__N__a41b8ba8_28_MultiLabelMarginCriterion_cu_26f6785b37multilabel_margin_loss_forward_kernelIN3c104HalfEfEEvPT_PKS5_PKlS6_iib)
        /*0050*/ 	.word	0x00000000


	//----- nvinfo : EIATTR_REGCOUNT
	.align		4
.L_41:
        /*0054*/ 	.byte	0x04, 0x2f
        /*0056*/ 	.short	(.L_43 - .L_42)
	.align		4
.L_42:
        /*0058*/ 	.word	index@(_ZN2at6native61_GLOBAL__N__a41b8ba8_28_MultiLabelMarginCriterion_cu_26f6785b37multilabel_margin_loss_forward_kernelIN3c108BFloat16EfEEvPT_PKS5_PKlS6_iib)
        /*005c*/ 	.word	0x00000010


	//----- nvinfo : EIATTR_FRAME_SIZE
	.align		4
.L_43:
        /*0060*/ 	.byte	0x04, 0x11
        /*0062*/ 	.short	(.L_45 - .L_44)
	.align		4
.L_44:
        /*0064*/ 	.word	index@(_ZN2at6native61_GLOBAL__N__a41b8ba8_28_MultiLabelMarginCriterion_cu_26f6785b37multilabel_margin_loss_forward_kernelIN3c108BFloat16EfEEvPT_PKS5_PKlS6_iib)
        /*0068*/ 	.word	0x00000000


	//----- nvinfo : EIATTR_REGCOUNT
	.align		4
.L_45:
        /*006c*/ 	.byte	0x04, 0x2f
        /*006e*/ 	.short	(.L_47 - .L_46)
	.align		4
.L_46:
        /*0070*/ 	.word	index@(_ZN2at6native61_GLOBAL__N__a41b8ba8_28_MultiLabelMarginCriterion_cu_26f6785b38multilabel_margin_loss_backward_kernelIddEEvPT_PKS3_S6_PKlS6_iibb)
        /*0074*/ 	.word	0x0000001b


	//----- nvinfo : EIATTR_FRAME_SIZE
	.align		4
.L_47:
        /*0078*/ 	.byte	0x04, 0x11
        /*007a*/ 	.short	(.L_49 - .L_48)
	.align		4
.L_48:
        /*007c*/ 	.word	index@($__internal_3_$__cuda_sm20_dblrcp_rn_slowpath_v3)
        /*0080*/ 	.word	0x00000000


	//----- nvinfo : EIATTR_FRAME_SIZE
	.align		4
.L_49:
        /*0084*/ 	.byte	0x04, 0x11
        /*0086*/ 	.short	(.L_51 - .L_50)
	.align		4
.L_50:
        /*0088*/ 	.word	index@(_ZN2at6native61_GLOBAL__N__a41b8ba8_28_MultiLabelMarginCriterion_cu_26f6785b38multilabel_margin_loss_backward_kernelIddEEvPT_PKS3_S6_PKlS6_iibb)
        /*008c*/ 	.word	0x00000000


	//----- nvinfo : EIATTR_REGCOUNT
	.align		4
.L_51:
        /*0090*/ 	.byte	0x04, 0x2f
        /*0092*/ 	.short	(.L_53 - .L_52)
	.align		4
.L_52:
        /*0094*/ 	.word	index@(_ZN2at6native61_GLOBAL__N__a41b8ba8_28_MultiLabelMarginCriterion_cu_26f6785b38multilabel_margin_loss_backward_kernelIffEEvPT_PKS3_S6_PKlS6_iibb)
        /*0098*/ 	.word	0x00000017


	//----- nvinfo : EIATTR_FRAME_SIZE
	.align		4
.L_53:
        /*009c*/ 	.byte	0x04, 0x11
        /*009e*/ 	.short	(.L_55 - .L_54)
	.align		4
.L_54:
        /*00a0*/ 	.word	index@($__internal_2_$__cuda_sm20_dblrcp_rn_slowpath_v3)
        /*00a4*/ 	.word	0x00000000


	//----- nvinfo : EIATTR_FRAME_SIZE
	.align		4
.L_55:
        /*00a8*/ 	.byte	0x04, 0x11
        /*00aa*/ 	.short	(.L_57 - .L_56)
	.align		4
.L_56:
        /*00ac*/ 	.word	index@(_ZN2at6native61_GLOBAL__N__a41b8ba8_28_MultiLabelMarginCriterion_cu_26f6785b38multilabel_margin_loss_backward_kernelIffEEvPT_PKS3_S6_PKlS6_iibb)
        /*00b0*/ 	.word	0x00000000


	//----- nvinfo : EIATTR_REGCOUNT
	.align		4
.L_57:
        /*00b4*/ 	.byte	0x04, 0x2f
        /*00b6*/ 	.short	(.L_59 - .L_58)
	.align		4
.L_58:
        /*00b8*/ 	.word	index@(_ZN2at6native61_GLOBAL__N__a41b8ba8_28_MultiLabelMarginCriterion_cu_26f6785b38multilabel_margin_loss_backward_kernelIN3c104HalfEfEEvPT_PKS5_S8_PKlS8_iibb)
        /*00bc*/ 	.word	0x00000017


	//----- nvinfo : EIATTR_FRAME_SIZE
	.align		4
.L_59:
        /*00c0*/ 	.byte	0x04, 0x11
        /*00c2*/ 	.short	(.L_61 - .L_60)
	.align		4
.L_60:
        /*00c4*/ 	.word	index@($__internal_1_$__cuda_sm20_dblrcp_rn_slowpath_v3)
        /*00c8*/ 	.word	0x00000000


	//----- nvinfo : EIATTR_FRAME_SIZE
	.align		4
.L_61:
        /*00cc*/ 	.byte	0x04, 0x11
        /*00ce*/ 	.short	(.L_63 - .L_62)
	.align		4
.L_62:
        /*00d0*/ 	.word	index@(_ZN2at6native61_GLOBAL__N__a41b8ba8_28_MultiLabelMarginCriterion_cu_26f6785b38multilabel_margin_loss_backward_kernelIN3c104HalfEfEEvPT_PKS5_S8_PKlS8_iibb)
        /*00d4*/ 	.word	0x00000000


	//----- nvinfo : EIATTR_REGCOUNT
	.align		4
.L_63:
        /*00d8*/ 	.byte	0x04, 0x2f
        /*00da*/ 	.short	(.L_65 - .L_64)
	.align		4
.L_64:
        /*00dc*/ 	.word	index@(_ZN2at6native61_GLOBAL__N__a41b8ba8_28_MultiLabelMarginCriterion_cu_26f6785b38multilabel_margin_loss_backward_kernelIN3c108BFloat16EfEEvPT_PKS5_S8_PKlS8_iibb)
        /*00e0*/ 	.word	0x00000019


	//----- nvinfo : EIATTR_FRAME_SIZE
	.align		4
.L_65:
        /*00e4*/ 	.byte	0x04, 0x11
        /*00e6*/ 	.short	(.L_67 - .L_66)
	.align		4
.L_66:
        /*00e8*/ 	.word	index@($__internal_0_$__cuda_sm20_dblrcp_rn_slowpath_v3)
        /*00ec*/ 	.word	0x00000000


	//----- nvinfo : EIATTR_FRAME_SIZE
	.align		4
.L_67:
        /*00f0*/ 	.byte	0x04, 0x11
        /*00f2*/ 	.short	(.L_69 - .L_68)
	.align		4
.L_68:
        /*00f4*/ 	.word	index@(_ZN2at6native61_GLOBAL__N__a41b8ba8_28_MultiLabelMarginCriterion_cu_26f6785b38multilabel_margin_loss_backward_kernelIN3c108BFloat16EfEEvPT_PKS5_S8_PKlS8_iibb)
        /*00f8*/ 	.word	0x00000000


	//----- nvinfo : EIATTR_MIN_STACK_SIZE
	.align		4
.L_69:
        /*00fc*/ 	.byte	0x04, 0x12
        /*00fe*/ 	.short	(.L_71 - .L_70)
	.align		4
.L_70:
        /*0100*/ 	.word	index@(_ZN2at6native61_GLOBAL__N__a41b8ba8_28_MultiLabelMarginCriterion_cu_26f6785b38multilabel_margin_loss_backward_kernelIN3c108BFloat16EfEEvPT_PKS5_S8_PKlS8_iibb)
        /*0104*/ 	.word	0x00000000


	//----- nvinfo : EIATTR_MIN_STACK_SIZE
	.align		4
.L_71:
        /*0108*/ 	.byte	0x04, 0x12
        /*010a*/ 	.short	(.L_73 - .L_72)
	.align		4
.L_72:
        /*010c*/ 	.word	index@(_ZN2at6native61_GLOBAL__N__a41b8ba8_28_MultiLabelMarginCriterion_cu_26f6785b38multilabel_margin_loss_backward_kernelIN3c104HalfEfEEvPT_PKS5_S8_PKlS8_iibb)
        /*0110*/ 	.word	0x00000000


	//----- nvinfo : EIATTR_MIN_STACK_SIZE
	.align		4
.L_73:
        /*0114*/ 	.byte	0x04, 0x12
        /*0116*/ 	.short	(.L_75 - .L_74)
	.align		4
.L_74:
        /*0118*/ 	.word	index@(_ZN2at6native61_GLOBAL__N__a41b8ba8_28_MultiLabelMarginCriterion_cu_26f6785b38multilabel_margin_loss_backward_kernelIffEEvPT_PKS3_S6_PKlS6_iibb)
        /*011c*/ 	.word	0x00000000


	//----- nvinfo : EIATTR_MIN_STACK_SIZE
	.align		4
.L_75:
        /*0120*/ 	.byte	0x04, 0x12
        /*0122*/ 	.short	(.L_77 - .L_76)
	.align		4
.L_76:
        /*0124*/ 	.word	index@(_ZN2at6native61_GLOBAL__N__a41b8ba8_28_MultiLabelMarginCriterion_cu_26f6785b38multilabel_margin_loss_backward_kernelIddEEvPT_PKS3_S6_PKlS6_iibb)
        /*0128*/ 	.word	0x00000000


	//----- nvinfo : EIATTR_MIN_STACK_SIZE
	.align		4
.L_77:
        /*012c*/ 	.byte	0x04, 0x12
        /*012e*/ 	.short	(.L_79 - .L_78)
	.align		4
.L_78:
        /*0130*/ 	.word	index@(_ZN2at6native61_GLOBAL__N__a41b8ba8_28_MultiLabelMarginCriterion_cu_26f6785b37multilabel_margin_loss_forward_kernelIN3c108BFloat16EfEEvPT_PKS5_PKlS6_iib)
        /*0134*/ 	.word	0x00000000


	//----- nvinfo : EIATTR_MIN_STACK_SIZE
	.align		4
.L_79:
        /*0138*/ 	.byte	0x04, 0x12
        /*013a*/ 	.short	(.L_81 - .L_80)
	.align		4
.L_80:
        /*013c*/ 	.word	index@(_ZN2at6native61_GLOBAL__N__a41b8ba8_28_MultiLabelMarginCriterion_cu_26f6785b37multilabel_margin_loss_forward_kernelIN3c104HalfEfEEvPT_PKS5_PKlS6_iib)
        /*0140*/ 	.word	0x00000000


	//----- nvinfo : EIATTR_MIN_STACK_SIZE
	.align		4
.L_81:
        /*0144*/ 	.byte	0x04, 0x12
        /*0146*/ 	.short	(.L_83 - .L_82)
	.align		4
.L_82:
        /*0148*/ 	.word	index@(_ZN2at6native61_GLOBAL__N__a41b8ba8_28_MultiLabelMarginCriterion_cu_26f6785b37multilabel_margin_loss_forward_kernelIffEEvPT_PKS3_PKlS4_iib)
        /*014c*/ 	.word	0x00000000


	//----- nvinfo : EIATTR_MIN_STACK_SIZE
	.align		4
.L_83:
        /*0150*/ 	.byte	0x04, 0x12
        /*0152*/ 	.short	(.L_85 - .L_84)
	.align		4
.L_84:
        /*0154*/ 	.word	index@(_ZN2at6native61_GLOBAL__N__a41b8ba8_28_MultiLabelMarginCriterion_cu_26f6785b37multilabel_margin_loss_forward_kernelIddEEvPT_PKS3_PKlS4_iib)
        /*0158*/ 	.word	0x00000000
.L_85:


//--------------------- .nv.compat                --------------------------
	.section	.nv.compat,"",@"SHT_CUDA_COMPAT_INFO"
	.align	4
        /*0000*/ 	.byte	0x02, 0x09, 0x01, 0x00, 0x02, 0x02, 0x01, 0x00, 0x02, 0x05, 0x05, 0x00, 0x03, 0x07, 0x01, 0x01
        /*0010*/ 	.byte	0x02, 0x03, 0x00, 0x00, 0x02, 0x06, 0x01, 0x00, 0x04, 0x0b, 0x08, 0x00, 0x00, 0x00, 0x00, 0x00
        /*0020*/ 	.byte	0x00, 0x00, 0x00, 0x00


//--------------------- .nv.info._ZN2at6native61_GLOBAL__N__a41b8ba8_28_MultiLabelMarginCriterion_cu_26f6785b38multilabel_margin_loss_backward_kernelIN3c108BFloat16EfEEvPT_PKS5_S8_PKlS8_iibb --------------------------
	.section	.nv.info._ZN2at6native61_GLOBAL__N__a41b8ba8_28_MultiLabelMarginCriterion_cu_26f6785b38multilabel_margin_loss_backward_kernelIN3c108BFloat16EfEEvPT_PKS5_S8_PKlS8_iibb,"",@"SHT_CUDA_INFO"
	.sectionflags	@""
	.align	4


	//----- nvinfo : EIATTR_CUDA_API_VERSION
	.align		4
        /*0000*/ 	.byte	0x04, 0x37
        /*0002*/ 	.short	(.L_87 - .L_86)
.L_86:
        /*0004*/ 	.word	0x00000082


	//----- nvinfo : EIATTR_KPARAM_INFO
	.align		4
.L_87:
        /*0008*/ 	.byte	0x04, 0x17
        /*000a*/ 	.short	(.L_89 - .L_88)
.L_88:
        /*000c*/ 	.word	0x00000000
        /*0010*/ 	.short	0x0008
        /*0012*/ 	.short	0x0031
        /*0014*/ 	.byte	0x00, 0xf0, 0x05, 0x00


	//----- nvinfo : EIATTR_KPARAM_INFO
	.align		4
.L_89:
        /*0018*/ 	.byte	0x04, 0x17
        /*001a*/ 	.short	(.L_91 - .L_90)
.L_90:
        /*001c*/ 	.word	0x00000000
        /*0020*/ 	.short	0x0007
        /*0022*/ 	.short	0x0030
        /*0024*/ 	.byte	0x00, 0xf0, 0x05, 0x00


	//----- nvinfo : EIATTR_KPARAM_INFO
	.align		4
.L_91:
        /*0028*/ 	.byte	0x04, 0x17
        /*002a*/ 	.short	(.L_93 - .L_92)
.L_92:
        /*002c*/ 	.word	0x00000000
        /*0030*/ 	.short	0x0006
        /*0032*/ 	.short	0x002c
        /*0034*/ 	.byte	0x00, 0xf0, 0x11, 0x00


	//----- nvinfo : EIATTR_KPARAM_INFO
	.align		4
.L_93:
        /*0038*/ 	.byte	0x04, 0x17
        /*003a*/ 	.short	(.L_95 - .L_94)
.L_94:
        /*003c*/ 	.word	0x00000000
        /*0040*/ 	.short	0x0005
        /*0042*/ 	.short	0x0028
        /*0044*/ 	.byte	0x00, 0xf0, 0x11, 0x00


	//----- nvinfo : EIATTR_KPARAM_INFO
	.align		4
.L_95:
        /*0048*/ 	.byte	0x04, 0x17
        /*004a*/ 	.short	(.L_97 - .L_96)
.L_96:
        /*004c*/ 	.word	0x00000000
        /*0050*/ 	.short	0x0004
        /*0052*/ 	.short	0x0020
        /*0054*/ 	.byte	0x00, 0xf0, 0x21, 0x00


	//----- nvinfo : EIATTR_KPARAM_INFO
	.align		4
.L_97:
        /*0058*/ 	.byte	0x04, 0x17
        /*005a*/ 	.short	(.L_99 - .L_98)
.L_98:
        /*005c*/ 	.word	0x00000000
        /*0060*/ 	.short	0x0003
        /*0062*/ 	.short	0x0018
        /*0064*/ 	.byte	0x00, 0xf0, 0x21, 0x00


	//----- nvinfo : EIATTR_KPARAM_INFO
	.align		4
.L_99:
        /*0068*/ 	.byte	0x04, 0x17
        /*006a*/ 	.short	(.L_101 - .L_100)
.L_100:
        /*006c*/ 	.word	0x00000000
        /*0070*/ 	.short	0x0002
        /*0072*/ 	.short	0x0010
        /*0074*/ 	.byte	0x00, 0xf0, 0x21, 0x00


	//----- nvinfo : EIATTR_KPARAM_INFO
	.align		4
.L_101:
        /*0078*/ 	.byte	0x04, 0x17
        /*007a*/ 	.short	(.L_103 - .L_102)
.L_102:
        /*007c*/ 	.word	0x00000000
        /*0080*/ 	.short	0x0001
        /*0082*/ 	.short	0x0008
        /*0084*/ 	.byte	0x00, 0xf0, 0x21, 0x00


	//----- nvinfo : EIATTR_KPARAM_INFO
	.align		4
.L_103:
        /*0088*/ 	.byte	0x04, 0x17
        /*008a*/ 	.short	(.L_105 - .L_104)
.L_104:
        /*008c*/ 	.word	0x00000000
        /*0090*/ 	.short	0x0000
        /*0092*/ 	.short	0x0000
        /*0094*/ 	.byte	0x00, 0xf0, 0x21, 0x00


	//----- nvinfo : EIATTR_SPARSE_MMA_MASK
	.align		4
.L_105:
        /*0098*/ 	.byte	0x03, 0x50
        /*009a*/ 	.short	0x0000


	//----- nvinfo : EIATTR_MAXREG_COUNT
	.align		4
        /*009c*/ 	.byte	0x03, 0x1b
        /*009e*/ 	.short	0x00ff


	//----- nvinfo : EIATTR_NUM_BARRIERS
	.align		4
        /*00a0*/ 	.byte	0x02, 0x4c
        /*00a2*/ 	.byte	0x01
	.zero		1


	//----- nvinfo : EIATTR_MERCURY_ISA_VERSION
	.align		4
        /*00a4*/ 	.byte	0x03, 0x5f
        /*00a6*/ 	.short	0x0101


	//----- nvinfo : EIATTR_COOP_GROUP_MASK_REGIDS
	.align		4
        /*00a8*/ 	.byte	0x04, 0x29
        /*00aa*/ 	.short	(.L_107 - .L_106)


	//   ....[0]....
.L_106:
        /*00ac*/ 	.word	0xffffffff


	//   ....[1]....
        /*00b0*/ 	.word	0xffffffff


	//   ....[2]....
        /*00b4*/ 	.word	0xffffffff


	//   ....[3]....
        /*00b8*/ 	.word	0xffffffff


	//   ....[4]....
        /*00bc*/ 	.word	0xffffffff


	//   ....[5]....
        /*00c0*/ 	.word	0xffffffff


	//   ....[6]....
        /*00c4*/ 	.word	0xffffffff


	//   ....[7]....
        /*00c8*/ 	.word	0xffffffff


	//   ....[8]....
        /*00cc*/ 	.word	0xffffffff


	//   ....[9]....
        /*00d0*/ 	.word	0xffffffff


	//   ....[10]....
        /*00d4*/ 	.word	0x05000011


	//   ....[11]....
        /*00d8*/ 	.word	0x05000011


	//   ....[12]....
        /*00dc*/ 	.word	0x05000011


	//   ....[13]....
        /*00e0*/ 	.word	0x05000011


	//   ....[14]....
        /*00e4*/ 	.word	0x05000011


	//----- nvinfo : EIATTR_COOP_GROUP_INSTR_OFFSETS
	.align		4
.L_107:
        /*00e8*/ 	.byte	0x04, 0x28
        /*00ea*/ 	.short	(.L_109 - .L_108)


	//   ....[0]....
.L_108:
        /*00ec*/ 	.word	0x00000890


	//   ....[1]....
        /*00f0*/ 	.word	0x00000900


	//   ....[2]....
        /*00f4*/ 	.word	0x00000950


	//   ....[3]....
        /*00f8*/ 	.word	0x00000980


	//   ....[4]....
        /*00fc*/ 	.word	0x000009a0


	//   ....[5]....
        /*0100*/ 	.word	0x00000a30


	//   ....[6]....
        /*0104*/ 	.word	0x00000a50


	//   ....[7]....
        /*0108*/ 	.word	0x00000a70


	//   ....[8]....
        /*010c*/ 	.word	0x00000a90


	//   ....[9]....
        /*0110*/ 	.word	0x00000ab0


	//   ....[10]....
        /*0114*/ 	.word	0x00000e20


	//   ....[11]....
        /*0118*/ 	.word	0x00000e90


	//   ....[12]....
        /*011c*/ 	.word	0x00000f00


	//   ....[13]....
        /*0120*/ 	.word	0x00000f70


	//   ....[14]....
        /*0124*/ 	.word	0x00000fe0


	//----- nvinfo : EIATTR_EXIT_INSTR_OFFSETS
	.align		4
.L_109:
        /*0128*/ 	.byte	0x04, 0x1c
        /*012a*/ 	.short	(.L_111 - .L_110)


	//   ....[0]....
.L_110:
        /*012c*/ 	.word	0x00000c30


	//   ....[1]....
        /*0130*/ 	.word	0x00000dd0


	//----- nvinfo : EIATTR_MAX_THREADS
	.align		4
.L_111:
        /*0134*/ 	.byte	0x04, 0x05
        /*0136*/ 	.short	(.L_113 - .L_112)
.L_112:
        /*0138*/ 	.word	0x00000080
        /*013c*/ 	.word	0x00000001
        /*0140*/ 	.word	0x00000001


	//----- nvinfo : EIATTR_CRS_STACK_SIZE
	.align		4
.L_113:
        /*0144*/ 	.byte	0x04, 0x1e
        /*0146*/ 	.short	(.L_115 - .L_114)
.L_114:
        /*0148*/ 	.word	0x00000000


	//----- nvinfo : EIATTR_CBANK_PARAM_SIZE
	.align		4
.L_115:
        /*014c*/ 	.byte	0x03, 0x19
        /*014e*/ 	.short	0x0032


	//----- nvinfo : EIATTR_PARAM_CBANK
	.align		4
        /*0150*/ 	.byte	0x04, 0x0a
        /*0152*/ 	.short	(.L_117 - .L_116)
	.align		4
.L_116:
        /*0154*/ 	.word	index@(.nv.constant0._ZN2at6native61_GLOBAL__N__a41b8ba8_28_MultiLabelMarginCriterion_cu_26f6785b38multilabel_margin_loss_backward_kernelIN3c108BFloat16EfEEvPT_PKS5_S8_PKlS8_iibb)
        /*0158*/ 	.short	0x0210
        /*015a*/ 	.short	0x0032


	//----- nvinfo : EIATTR_SW_WAR
	.align		4
.L_117:
        /*015c*/ 	.byte	0x04, 0x36
        /*015e*/ 	.short	(.L_119 - .L_118)
.L_118:
        /*0160*/ 	.word	0x00000008
.L_119:


//--------------------- .nv.info._ZN2at6native61_GLOBAL__N__a41b8ba8_28_MultiLabelMarginCriterion_cu_26f6785b38multilabel_margin_loss_backward_kernelIN3c104HalfEfEEvPT_PKS5_S8_PKlS8_iibb --------------------------
	.section	.nv.info._ZN2at6native61_GLOBAL__N__a41b8ba8_28_MultiLabelMarginCriterion_cu_26f6785b38multilabel_margin_loss_backward_kernelIN3c104HalfEfEEvPT_PKS5_S8_PKlS8_iibb,"",@"SHT_CUDA_INFO"
	.sectionflags	@""
	.align	4


	//----- nvinfo : EIATTR_CUDA_API_VERSION
	.align		4
        /*0000*/ 	.byte	0x04, 0x37
        /*0002*/ 	.short	(.L_121 - .L_120)
.L_120:
        /*0004*/ 	.word	0x00000082


	//----- nvinfo : EIATTR_KPARAM_INFO
	.align		4
.L_121:
        /*0008*/ 	.byte	0x04, 0x17
        /*000a*/ 	.short	(.L_123 - .L_122)
.L_122:
        /*000c*/ 	.word	0x00000000
        /*0010*/ 	.short	0x0008
        /*0012*/ 	.short	0x0031
        /*0014*/ 	.byte	0x00, 0xf0, 0x05, 0x00


	//----- nvinfo : EIATTR_KPARAM_INFO
	.align		4
.L_123:
        /*0018*/ 	.byte	0x04, 0x17
        /*001a*/ 	.short	(.L_125 - .L_124)
.L_124:
        /*001c*/ 	.word	0x00000000
        /*0020*/ 	.short	0x0007
        /*0022*/ 	.short	0x0030
        /*0024*/ 	.byte	0x00, 0xf0, 0x05, 0x00


	//----- nvinfo : EIATTR_KPARAM_INFO
	.align		4
.L_125:
        /*0028*/ 	.byte	0x04, 0x17
        /*002a*/ 	.short	(.L_127 - .L_126)
.L_126:
        /*002c*/ 	.word	0x00000000
        /*0030*/ 	.short	0x0006
        /*0032*/ 	.short	0x002c
        /*0034*/ 	.byte	0x00, 0xf0, 0x11, 0x00


	//----- nvinfo : EIATTR_KPARAM_INFO
	.align		4
.L_127:
        /*0038*/ 	.byte	0x04, 0x17
        /*003a*/ 	.short	(.L_129 - .L_128)
.L_128:
        /*003c*/ 	.word	0x00000000
        /*0040*/ 	.short	0x0005
        /*0042*/ 	.short	0x0028
        /*0044*/ 	.byte	0x00, 0xf0, 0x11, 0x00


	//----- nvinfo : EIATTR_KPARAM_INFO
	.align		4
.L_129:
        /*0048*/ 	.byte	0x04, 0x17
        /*004a*/ 	.short	(.L_131 - .L_130)
.L_130:
        /*004c*/ 	.word	0x00000000
        /*0050*/ 	.short	0x0004
        /*0052*/ 	.short	0x0020
        /*0054*/ 	.byte	0x00, 0xf0, 0x21, 0x00


	//----- nvinfo : EIATTR_KPARAM_INFO
	.align		4
.L_131:
        /*0058*/ 	.byte	0x04, 0x17
        /*005a*/ 	.short	(.L_133 - .L_132)
.L_132:
        /*005c*/ 	.word	0x00000000
        /*0060*/ 	.short	0x0003
        /*0062*/ 	.short	0x0018
        /*0064*/ 	.byte	0x00, 0xf0, 0x21, 0x00


	//----- nvinfo : EIATTR_KPARAM_INFO
	.align		4
.L_133:
        /*0068*/ 	.byte	0x04, 0x17
        /*006a*/ 	.short	(.L_135 - .L_134)
.L_134:
        /*006c*/ 	.word	0x00000000
        /*0070*/ 	.short	0x0002
        /*0072*/ 	.short	0x0010
        /*0074*/ 	.byte	0x00, 0xf0, 0x21, 0x00


	//----- nvinfo : EIATTR_KPARAM_INFO
	.align		4
.L_135:
        /*0078*/ 	.byte	0x04, 0x17
        /*007a*/ 	.short	(.L_137 - .L_136)
.L_136:
        /*007c*/ 	.word	0x00000000
        /*0080*/ 	.short	0x0001
        /*0082*/ 	.short	0x0008
        /*0084*/ 	.byte	0x00, 0xf0, 0x21, 0x00


	//----- nvinfo : EIATTR_KPARAM_INFO
	.align		4
.L_137:
        /*0088*/ 	.byte	0x04, 0x17
        /*008a*/ 	.short	(.L_139 - .L_138)
.L_138:
        /*008c*/ 	.word	0x00000000
        /*0090*/ 	.short	0x0000
        /*0092*/ 	.short	0x0000
        /*0094*/ 	.byte	0x00, 0xf0, 0x21, 0x00


	//----- nvinfo : EIATTR_SPARSE_MMA_MASK
	.align		4
.L_139:
        /*0098*/ 	.byte	0x03, 0x50
        /*009a*/ 	.short	0x0000


	//----- nvinfo : EIATTR_MAXREG_COUNT
	.align		4
        /*009c*/ 	.byte	0x03, 0x1b
        /*009e*/ 	.short	0x00ff


	//----- nvinfo : EIATTR_NUM_BARRIERS
	.align		4
        /*00a0*/ 	.byte	0x02, 0x4c
        /*00a2*/ 	.byte	0x01
	.zero		1


	//----- nvinfo : EIATTR_MERCURY_ISA_VERSION
	.align		4
        /*00a4*/ 	.byte	0x03, 0x5f
        /*00a6*/ 	.short	0x0101


	//----- nvinfo : EIATTR_COOP_GROUP_MASK_REGIDS
	.align		4
        /*00a8*/ 	.byte	0x04, 0x29
        /*00aa*/ 	.short	(.L_141 - .L_140)


	//   ....[0]....
.L_140:
        /*00ac*/ 	.word	0xffffffff


	//   ....[1]....
        /*00b0*/ 	.word	0xffffffff


	//   ....[2]....
        /*00b4*/ 	.word	0xffffffff


	//   ....[3]....
        /*00b8*/ 	.word	0xffffffff


	//   ....[4]....
        /*00bc*/ 	.word	0xffffffff


	//   ....[5]....
        /*00c0*/ 	.word	0xffffffff


	//   ....[6]....
        /*00c4*/ 	.word	0xffffffff


	//   ....[7]....
        /*00c8*/ 	.word	0xffffffff


	//   ....[8]....
        /*00cc*/ 	.word	0xffffffff


	//   ....[9]....
        /*00d0*/ 	.word	0xffffffff


	//   ....[10]....
        /*00d4*/ 	.word	0x05000011


	//   ....[11]....
        /*00d8*/ 	.word	0x05000011


	//   ....[12]....
        /*00dc*/ 	.word	0x05000011


	//   ....[13]....
        /*00e0*/ 	.word	0x05000011


	//   ....[14]....
        /*00e4*/ 	.word	0x05000011


	//----- nvinfo : EIATTR_COOP_GROUP_INSTR_OFFSETS
	.align		4
.L_141:
        /*00e8*/ 	.byte	0x04, 0x28
        /*00ea*/ 	.short	(.L_143 - .L_142)


	//   ....[0]....
.L_142:
        /*00ec*/ 	.word	0x00000890


	//   ....[1]....
        /*00f0*/ 	.word	0x00000900


	//   ....[2]....
        /*00f4*/ 	.word	0x00000950


	//   ....[3]....
        /*00f8*/ 	.word	0x00000980


	//   ....[4]....
        /*00fc*/ 	.word	0x000009a0


	//   ....[5]....
        /*0100*/ 	.word	0x00000a30


	//   ....[6]....
        /*0104*/ 	.word	0x00000a50


	//   ....[7]....
        /*0108*/ 	.word	0x00000a70


	//   ....[8]....
        /*010c*/ 	.word	0x00000a90


	//   ....[9]....
        /*0110*/ 	.word	0x00000ab0


	//   ....[10]....
        /*0114*/ 	.word	0x00000e20


	//   ....[11]....
        /*0118*/ 	.word	0x00000e90


	//   ....[12]....
        /*011c*/ 	.word	0x00000f00


	//   ....[13]....
        /*0120*/ 	.word	0x00000f70


	//   ....[14]....
        /*0124*/ 	.word	0x00000fe0


	//----- nvinfo : EIATTR_EXIT_INSTR_OFFSETS
	.align		4
.L_143:
        /*0128*/ 	.byte	0x04, 0x1c
        /*012a*/ 	.short	(.L_145 - .L_144)


	//   ....[0]....
.L_144:
        /*012c*/ 	.word	0x00000c30


	//   ....[1]....
        /*0130*/ 	.word	0x00000dd0


	//----- nvinfo : EIATTR_MAX_THREADS
	.align		4
.L_145:
        /*0134*/ 	.byte	0x04, 0x05
        /*0136*/ 	.short	(.L_147 - .L_146)
.L_146:
        /*0138*/ 	.word	0x00000080
        /*013c*/ 	.word	0x00000001
        /*0140*/ 	.word	0x00000001


	//----- nvinfo : EIATTR_CRS_STACK_SIZE
	.align		4
.L_147:
        /*0144*/ 	.byte	0x04, 0x1e
        /*0146*/ 	.short	(.L_149 - .L_148)
.L_148:
        /*0148*/ 	.word	0x00000000


	//----- nvinfo : EIATTR_CBANK_PARAM_SIZE
	.align		4
.L_149:
        /*014c*/ 	.byte	0x03, 0x19
        /*014e*/ 	.short	0x0032


	//----- nvinfo : EIATTR_PARAM_CBANK
	.align		4
        /*0150*/ 	.byte	0x04, 0x0a
        /*0152*/ 	.short	(.L_151 - .L_150)
	.align		4
.L_150:
        /*0154*/ 	.word	index@(.nv.constant0._ZN2at6native61_GLOBAL__N__a41b8ba8_28_MultiLabelMarginCriterion_cu_26f6785b38multilabel_margin_loss_backward_kernelIN3c104HalfEfEEvPT_PKS5_S8_PKlS8_iibb)
        /*0158*/ 	.short	0x0210
        /*015a*/ 	.short	0x0032


	//----- nvinfo : EIATTR_SW_WAR
	.align		4
.L_151:
        /*015c*/ 	.byte	0x04, 0x36
        /*015e*/ 	.short	(.L_153 - .L_152)
.L_152:
        /*0160*/ 	.word	0x00000008
.L_153:


//--------------------- .nv.info._ZN2at6native61_GLOBAL__N__a41b8ba8_28_MultiLabelMarginCriterion_cu_26f6785b38multilabel_margin_loss_backward_kernelIffEEvPT_PKS3_S6_PKlS6_iibb --------------------------
	.section	.nv.info._ZN2at6native61_GLOBAL__N__a41b8ba8_28_MultiLabelMarginCriterion_cu_26f6785b38multilabel_margin_loss_backward_kernelIffEEvPT_PKS3_S6_PKlS6_iibb,"",@"SHT_CUDA_INFO"
	.sectionflags	@""
	.align	4


	//----- nvinfo : EIATTR_CUDA_API_VERSION
	.align		4
        /*0000*/ 	.byte	0x04, 0x37
        /*0002*/ 	.short	(.L_155 - .L_154)
.L_154:
        /*0004*/ 	.word	0x00000082


	//----- nvinfo : EIATTR_KPARAM_INFO
	.align		4
.L_155:
        /*0008*/ 	.byte	0x04, 0x17
        /*000a*/ 	.short	(.L_157 - .L_156)
.L_156:
        /*000c*/ 	.word	0x00000000
        /*0010*/ 	.short	0x0008
        /*0012*/ 	.short	0x0031
        /*0014*/ 	.byte	0x00, 0xf0, 0x05, 0x00


	//----- nvinfo : EIATTR_KPARAM_INFO
	.align		4
.L_157:
        /*0018*/ 	.byte	0x04, 0x17
        /*001a*/ 	.short	(.L_159 - .L_158)
.L_158:
        /*001c*/ 	.word	0x00000000
        /*0020*/ 	.short	0x0007
        /*0022*/ 	.short	0x0030
        /*0024*/ 	.byte	0x00, 0xf0, 0x05, 0x00


	//----- nvinfo : EIATTR_KPARAM_INFO
	.align		4
.L_159:
        /*0028*/ 	.byte	0x04, 0x17
        /*002a*/ 	.short	(.L_161 - .L_160)
.L_160:
        /*002c*/ 	.word	0x00000000
        /*0030*/ 	.short	0x0006
        /*0032*/ 	.short	0x002c
        /*0034*/ 	.byte	0x00, 0xf0, 0x11, 0x00


	//----- nvinfo : EIATTR_KPARAM_INFO
	.align		4
.L_161:
        /*0038*/ 	.byte	0x04, 0x17
        /*003a*/ 	.short	(.L_163 - .L_162)
.L_162:
        /*003c*/ 	.word	0x00000000
        /*0040*/ 	.short	0x0005
        /*0042*/ 	.short	0x0028
        /*0044*/ 	.byte	0x00, 0xf0, 0x11, 0x00


	//----- nvinfo : EIATTR_KPARAM_INFO
	.align		4
.L_163:
        /*0048*/ 	.byte	0x04, 0x17
        /*004a*/ 	.short	(.L_165 - .L_164)
.L_164:
        /*004c*/ 	.word	0x00000000
        /*0050*/ 	.short	0x0004
        /*0052*/ 	.short	0x0020
        /*0054*/ 	.byte	0x00, 0xf0, 0x21, 0x00


	//----- nvinfo : EIATTR_KPARAM_INFO
	.align		4
.L_165:
        /*0058*/ 	.byte	0x04, 0x17
        /*005a*/ 	.short	(.L_167 - .L_166)
.L_166:
        /*005c*/ 	.word	0x00000000
        /*0060*/ 	.short	0x0003
        /*0062*/ 	.short	0x0018
        /*0064*/ 	.byte	0x00, 0xf0, 0x21, 0x00


	//----- nvinfo : EIATTR_KPARAM_INFO
	.align		4
.L_167:
        /*0068*/ 	.byte	0x04, 0x17
        /*006a*/ 	.short	(.L_169 - .L_168)
.L_168:
        /*006c*/ 	.word	0x00000000
        /*0070*/ 	.short	0x0002
        /*0072*/ 	.short	0x0010
        /*0074*/ 	.byte	0x00, 0xf0, 0x21, 0x00


	//----- nvinfo : EIATTR_KPARAM_INFO
	.align		4
.L_169:
        /*0078*/ 	.byte	0x04, 0x17
        /*007a*/ 	.short	(.L_171 - .L_170)
.L_170:
        /*007c*/ 	.word	0x00000000
        /*0080*/ 	.short	0x0001
        /*0082*/ 	.short	0x0008
        /*0084*/ 	.byte	0x00, 0xf0, 0x21, 0x00


	//----- nvinfo : EIATTR_KPARAM_INFO
	.align		4
.L_171:
        /*0088*/ 	.byte	0x04, 0x17
        /*008a*/ 	.short	(.L_173 - .L_172)
.L_172:
        /*008c*/ 	.word	0x00000000
        /*0090*/ 	.short	0x0000
        /*0092*/ 	.short	0x0000
        /*0094*/ 	.byte	0x00, 0xf0, 0x21, 0x00


	//----- nvinfo : EIATTR_SPARSE_MMA_MASK
	.align		4
.L_173:
        /*0098*/ 	.byte	0x03, 0x50
        /*009a*/ 	.short	0x0000


	//----- nvinfo : EIATTR_MAXREG_COUNT
	.align		4
        /*009c*/ 	.byte	0x03, 0x1b
        /*009e*/ 	.short	0x00ff


	//----- nvinfo : EIATTR_NUM_BARRIERS
	.align		4
        /*00a0*/ 	.byte	0x02, 0x4c
        /*00a2*/ 	.byte	0x01
	.zero		1


	//----- nvinfo : EIATTR_MERCURY_ISA_VERSION
	.align		4
        /*00a4*/ 	.byte	0x03, 0x5f
        /*00a6*/ 	.short	0x0101


	//----- nvinfo : EIATTR_COOP_GROUP_MASK_REGIDS
	.align		4
        /*00a8*/ 	.byte	0x04, 0x29
        /*00aa*/ 	.short	(.L_175 - .L_174)


	//   ....[0]....
.L_174:
        /*00ac*/ 	.word	0xffffffff


	//   ....[1]....
        /*00b0*/ 	.word	0xffffffff


	//   ....[2]....
        /*00b4*/ 	.word	0xffffffff


	//   ....[3]....
        /*00b8*/ 	.word	0xffffffff


	//   ....[4]....
        /*00bc*/ 	.word	0xffffffff


	//   ....[5]....
        /*00c0*/ 	.word	0xffffffff


	//   ....[6]....
        /*00c4*/ 	.word	0xffffffff


	//   ....[7]....
        /*00c8*/ 	.word	0xffffffff


	//   ....[8]....
        /*00cc*/ 	.word	0xffffffff


	//   ....[9]....
        /*00d0*/ 	.word	0xffffffff


	//   ....[10]....
        /*00d4*/ 	.word	0x05000012


	//   ....[11]....
        /*00d8*/ 	.word	0x05000012


	//   ....[12]....
        /*00dc*/ 	.word	0x05000012


	//   ....[13]....
        /*00e0*/ 	.word	0x05000012


	//   ....[14]....
        /*00e4*/ 	.word	0x05000012


	//----- nvinfo : EIATTR_COOP_GROUP_INSTR_OFFSETS
	.align		4
.L_175:
        /*00e8*/ 	.byte	0x04, 0x28
        /*00ea*/ 	.short	(.L_177 - .L_176)


	//   ....[0]....
.L_176:
        /*00ec*/ 	.word	0x000007c0


	//   ....[1]....
        /*00f0*/ 	.word	0x00000840


	//   ....[2]....
        /*00f4*/ 	.word	0x00000880


	//   ....[3]....
        /*00f8*/ 	.word	0x000008b0


	//   ....[4]....
        /*00fc*/ 	.word	0x000008d0


	//   ....[5]....
        /*0100*/ 	.word	0x00000960


	//   ....[6]....
        /*0104*/ 	.word	0x00000980


	//   ....[7]....
        /*0108*/ 	.word	0x000009a0


	//   ....[8]....
        /*010c*/ 	.word	0x000009c0


	//   ....[9]....
        /*0110*/ 	.word	0x000009e0


	//   ....[10]....
        /*0114*/ 	.word	0x00000ce0


	//   ....[11]....
        /*0118*/ 	.word	0x00000d50


	//   ....[12]....
        /*011c*/ 	.word	0x00000dc0


	//   ....[13]....
        /*0120*/ 	.word	0x00000e30


	//   ....[14]....
        /*0124*/ 	.word	0x00000ea0


	//----- nvinfo : EIATTR_EXIT_INSTR_OFFSETS
	.align		4
.L_177:
        /*0128*/ 	.byte	0x04, 0x1c
        /*012a*/ 	.short	(.L_179 - .L_178)


	//   ....[0]....
.L_178:
        /*012c*/ 	.word	0x00000b20


	//   ....[1]....
        /*0130*/ 	.word	0x00000c90


	//----- nvinfo : EIATTR_MAX_THREADS
	.align		4
.L_179:
        /*0134*/ 	.byte	0x04, 0x05
        /*0136*/ 	.short	(.L_181 - .L_180)
.L_180:
        /*0138*/ 	.word	0x00000080
        /*013c*/ 	.word	0x00000001
        /*0140*/ 	.word	0x00000001


	//----- nvinfo : EIATTR_CRS_STACK_SIZE
	.align		4
.L_181:
        /*0144*/ 	.byte	0x04, 0x1e
        /*0146*/ 	.short	(.L_183 - .L_182)
.L_182:
        /*0148*/ 	.word	0x00000000


	//----- nvinfo : EIATTR_CBANK_PARAM_SIZE
	.align		4
.L_183:
        /*014c*/ 	.byte	0x03, 0x19
        /*014e*/ 	.short	0x0032


	//----- nvinfo : EIATTR_PARAM_CBANK
	.align		4
        /*0150*/ 	.byte	0x04, 0x0a
        /*0152*/ 	.short	(.L_185 - .L_184)
	.align		4
.L_184:
        /*0154*/ 	.word	index@(.nv.constant0._ZN2at6native61_GLOBAL__N__a41b8ba8_28_MultiLabelMarginCriterion_cu_26f6785b38multilabel_margin_loss_backward_kernelIffEEvPT_PKS3_S6_PKlS6_iibb)
        /*0158*/ 	.short	0x0210
        /*015a*/ 	.short	0x0032


	//----- nvinfo : EIATTR_SW_WAR
	.align		4
.L_185:
        /*015c*/ 	.byte	0x04, 0x36
        /*015e*/ 	.short	(.L_187 - .L_186)
.L_186:
        /*0160*/ 	.word	0x00000008
.L_187:


//--------------------- .nv.info._ZN2at6native61_GLOBAL__N__a41b8ba8_28_MultiLabelMarginCriterion_cu_26f6785b38multilabel_margin_loss_backward_kernelIddEEvPT_PKS3_S6_PKlS6_iibb --------------------------
	.section	.nv.info._ZN2at6native61_GLOBAL__N__a41b8ba8_28_MultiLabelMarginCriterion_cu_26f6785b38multilabel_margin_loss_backward_kernelIddEEvPT_PKS3_S6_PKlS6_iibb,"",@"SHT_CUDA_INFO"
	.sectionflags	@""
	.align	4


	//----- nvinfo : EIATTR_CUDA_API_VERSION
	.align		4
        /*0000*/ 	.byte	0x04, 0x37
        /*0002*/ 	.short	(.L_189 - .L_188)
.L_188:
        /*0004*/ 	.word	0x00000082


	//----- nvinfo : EIATTR_KPARAM_INFO
	.align		4
.L_189:
        /*0008*/ 	.byte	0x04, 0x17
        /*000a*/ 	.short	(.L_191 - .L_190)
.L_190:
        /*000c*/ 	.word	0x00000000
        /*0010*/ 	.short	0x0008
        /*0012*/ 	.short	0x0031
        /*0014*/ 	.byte	0x00, 0xf0, 0x05, 0x00


	//----- nvinfo : EIATTR_KPARAM_INFO
	.align		4
.L_191:
        /*0018*/ 	.byte	0x04, 0x17
        /*001a*/ 	.short	(.L_193 - .L_192)
.L_192:
        /*001c*/ 	.word	0x00000000
        /*0020*/ 	.short	0x0007
        /*0022*/ 	.short	0x0030
        /*0024*/ 	.byte	0x00, 0xf0, 0x05, 0x00


	//----- nvinfo : EIATTR_KPARAM_INFO
	.align		4
.L_193:
        /*0028*/ 	.byte	0x04, 0x17
        /*002a*/ 	.short	(.L_195 - .L_194)
.L_194:
        /*002c*/ 	.word	0x00000000
        /*0030*/ 	.short	0x0006
        /*0032*/ 	.short	0x002c
        /*0034*/ 	.byte	0x00, 0xf0, 0x11, 0x00


	//----- nvinfo : EIATTR_KPARAM_INFO
	.align		4
.L_195:
        /*0038*/ 	.byte	0x04, 0x17
        /*003a*/ 	.short	(.L_197 - .L_196)
.L_196:
        /*003c*/ 	.word	0x00000000
        /*0040*/ 	.short	0x0005
        /*0042*/ 	.short	0x0028
        /*0044*/ 	.byte	0x00, 0xf0, 0x11, 0x00


	//----- nvinfo : EIATTR_KPARAM_INFO
	.align		4
.L_197:
        /*0048*/ 	.byte	0x04, 0x17
        /*004a*/ 	.short	(.L_199 - .L_198)
.L_198:
        /*004c*/ 	.word	0x00000000
        /*0050*/ 	.short	0x0004
        /*0052*/ 	.short	0x0020
        /*0054*/ 	.byte	0x00, 0xf0, 0x21, 0x00


	//----- nvinfo : EIATTR_KPARAM_INFO
	.align		4
.L_199:
        /*0058*/ 	.byte	0x04, 0x17
        /*005a*/ 	.short	(.L_201 - .L_200)
.L_200:
        /*005c*/ 	.word	0x00000000
        /*0060*/ 	.short	0x0003
        /*0062*/ 	.short	0x0018
        /*0064*/ 	.byte	0x00, 0xf0, 0x21, 0x00


	//----- nvinfo : EIATTR_KPARAM_INFO
	.align		4
.L_201:
        /*0068*/ 	.byte	0x04, 0x17
        /*006a*/ 	.short	(.L_203 - .L_202)
.L_202:
        /*006c*/ 	.word	0x00000000
        /*0070*/ 	.short	0x0002
        /*0072*/ 	.short	0x0010
        /*0074*/ 	.byte	0x00, 0xf0, 0x21, 0x00


	//----- nvinfo : EIATTR_KPARAM_INFO
	.align		4
.L_203:
        /*0078*/ 	.byte	0x04, 0x17
        /*007a*/ 	.short	(.L_205 - .L_204)
.L_204:
        /*007c*/ 	.word	0x00000000
        /*0080*/ 	.short	0x0001
        /*0082*/ 	.short	0x0008
        /*0084*/ 	.byte	0x00, 0xf0, 0x21, 0x00


	//----- nvinfo : EIATTR_KPARAM_INFO
	.align		4
.L_205:
        /*0088*/ 	.byte	0x04, 0x17
        /*008a*/ 	.short	(.L_207 - .L_206)
.L_206:
        /*008c*/ 	.word	0x00000000
        /*0090*/ 	.short	0x0000
        /*0092*/ 	.short	0x0000
        /*0094*/ 	.byte	0x00, 0xf0, 0x21, 0x00


	//----- nvinfo : EIATTR_SPARSE_MMA_MASK
	.align		4
.L_207:
        /*0098*/ 	.byte	0x03, 0x50
        /*009a*/ 	.short	0x0000


	//----- nvinfo : EIATTR_MAXREG_COUNT
	.align		4
        /*009c*/ 	.byte	0x03, 0x1b
        /*009e*/ 	.short	0x00ff


	//----- nvinfo : EIATTR_NUM_BARRIERS
	.align		4
        /*00a0*/ 	.byte	0x02, 0x4c
        /*00a2*/ 	.byte	0x01
	.zero		1


	//----- nvinfo : EIATTR_MERCURY_ISA_VERSION
	.align		4
        /*00a4*/ 	.byte	0x03, 0x5f
        /*00a6*/ 	.short	0x0101


	//----- nvinfo : EIATTR_COOP_GROUP_MASK_REGIDS
	.align		4
        /*00a8*/ 	.byte	0x04, 0x29
        /*00aa*/ 	.short	(.L_209 - .L_208)


	//   ....[0]....
.L_208:
        /*00ac*/ 	.word	0xffffffff


	//   ....[1]....
        /*00b0*/ 	.word	0xffffffff


	//   ....[2]....
        /*00b4*/ 	.word	0xffffffff


	//   ....[3]....
        /*00b8*/ 	.word	0xffffffff


	//   ....[4]....
        /*00bc*/ 	.word	0xffffffff


	//   ....[5]....
        /*00c0*/ 	.word	0xffffffff


	//   ....[6]....
        /*00c4*/ 	.word	0xffffffff


	//   ....[7]....
        /*00c8*/ 	.word	0xffffffff


	//   ....[8]....
        /*00cc*/ 	.word	0xffffffff


	//   ....[9]....
        /*00d0*/ 	.word	0xffffffff


	//   ....[10]....
        /*00d4*/ 	.word	0xffffffff


	//   ....[11]....
        /*00d8*/ 	.word	0xffffffff


	//   ....[12]....
        /*00dc*/ 	.word	0xffffffff


	//   ....[13]....
        /*00e0*/ 	.word	0xffffffff


	//   ....[14]....
        /*00e4*/ 	.word	0xffffffff


	//   ....[15]....
        /*00e8*/ 	.word	0xffffffff


	//   ....[16]....
        /*00ec*/ 	.word	0xffffffff


	//   ....[17]....
        /*00f0*/ 	.word	0xffffffff


	//   ....[18]....
        /*00f4*/ 	.word	0xffffffff


	//   ....[19]....
        /*00f8*/ 	.word	0xffffffff


	//   ....[20]....
        /*00fc*/ 	.word	0x05000014


	//   ....[21]....
        /*0100*/ 	.word	0x05000014


	//   ....[22]....
        /*0104*/ 	.word	0x05000014


	//   ....[23]....
        /*0108*/ 	.word	0x05000014


	//   ....[24]....
        /*010c*/ 	.word	0x05000014


	//   ....[25]....
        /*0110*/ 	.word	0x05000014


	//   ....[26]....
        /*0114*/ 	.word	0x05000014


	//   ....[27]....
        /*0118*/ 	.word	0x05000014


	//   ....[28]....
        /*011c*/ 	.word	0x05000014


	//   ....[29]....
        /*0120*/ 	.word	0x05000014


	//----- nvinfo : EIATTR_COOP_GROUP_INSTR_OFFSETS
	.align		4
.L_209:
        /*0124*/ 	.byte	0x04, 0x28
        /*0126*/ 	.short	(.L_211 - .L_210)


	//   ....[0]....
.L_210:
        /*0128*/ 	.word	0x00000760


	//   ....[1]....
        /*012c*/ 	.word	0x000007c0


	//   ....[2]....
        /*0130*/ 	.word	0x000007f0


	//   ....[3]....
        /*0134*/ 	.word	0x00000800


	//   ....[4]....
        /*0138*/ 	.word	0x00000840


	//   ....[5]....
        /*013c*/ 	.word	0x00000850


	//   ....[6]....
        /*0140*/ 	.word	0x00000890


	//   ....[7]....
        /*0144*/ 	.word	0x000008a0


	//   ....[8]....
        /*0148*/ 	.word	0x000008c0


	//   ....[9]....
        /*014c*/ 	.word	0x000008d0


	//   ....[10]....
        /*0150*/ 	.word	0x00000960


	//   ....[11]....
        /*0154*/ 	.word	0x00000970


	//   ....[12]....
        /*0158*/ 	.word	0x00000990


	//   ....[13]....
        /*015c*/ 	.word	0x000009a0


	//   ....[14]....
        /*0160*/ 	.word	0x000009c0


	//   ....[15]....
        /*0164*/ 	.word	0x000009d0


	//   ....[16]....
        /*0168*/ 	.word	0x000009f0


	//   ....[17]....
        /*016c*/ 	.word	0x00000a00


	//   ....[18]....
        /*0170*/ 	.word	0x00000a20


	//   ....[19]....
        /*0174*/ 	.word	0x00000a30


	//   ....[20]....
        /*0178*/ 	.word	0x00000d40


	//   ....[21]....
        /*017c*/ 	.word	0x00000d90


	//   ....[22]....
        /*0180*/ 	.word	0x00000e00


	//   ....[23]....
        /*0184*/ 	.word	0x00000e50


	//   ....[24]....
        /*0188*/ 	.word	0x00000ec0


	//   ....[25]....
        /*018c*/ 	.word	0x00000f10


	//   ....[26]....
        /*0190*/ 	.word	0x00000f80


	//   ....[27]....
        /*0194*/ 	.word	0x00000fd0


	//   ....[28]....
        /*0198*/ 	.word	0x00001040


	//   ....[29]....
        /*019c*/ 	.word	0x00001090


	//----- nvinfo : EIATTR_EXIT_INSTR_OFFSETS
	.align		4
.L_211:
        /*01a0*/ 	.byte	0x04, 0x1c
        /*01a2*/ 	.short	(.L_213 - .L_212)


	//   ....[0]....
.L_212:
        /*01a4*/ 	.word	0x00000b70


	//   ....[1]....
        /*01a8*/ 	.word	0x00000ce0


	//----- nvinfo : EIATTR_MAX_THREADS
	.align		4
.L_213:
        /*01ac*/ 	.byte	0x04, 0x05
        /*01ae*/ 	.short	(.L_215 - .L_214)
.L_214:
        /*01b0*/ 	.word	0x00000080
        /*01b4*/ 	.word	0x00000001
        /*01b8*/ 	.word	0x00000001


	//----- nvinfo : EIATTR_CRS_STACK_SIZE
	.align		4
.L_215:
        /*01bc*/ 	.byte	0x04, 0x1e
        /*01be*/ 	.short	(.L_217 - .L_216)
.L_216:
        /*01c0*/ 	.word	0x00000000


	//----- nvinfo : EIATTR_CBANK_PARAM_SIZE
	.align		4
.L_217:
        /*01c4*/ 	.byte	0x03, 0x19
        /*01c6*/ 	.short	0x0032


	//----- nvinfo : EIATTR_PARAM_CBANK
	.align		4
        /*01c8*/ 	.byte	0x04, 0x0a
        /*01ca*/ 	.short	(.L_219 - .L_218)
	.align		4
.L_218:
        /*01cc*/ 	.word	index@(.nv.constant0._ZN2at6native61_GLOBAL__N__a41b8ba8_28_MultiLabelMarginCriterion_cu_26f6785b38multilabel_margin_loss_backward_kernelIddEEvPT_PKS3_S6_PKlS6_iibb)
        /*01d0*/ 	.short	0x0210
        /*01d2*/ 	.short	0x0032


	//----- nvinfo : EIATTR_SW_WAR
	.align		4
.L_219:
        /*01d4*/ 	.byte	0x04, 0x36
        /*01d6*/ 	.short	(.L_221 - .L_220)
.L_220:
        /*01d8*/ 	.word	0x00000008
.L_221:


//--------------------- .nv.info._ZN2at6native61_GLOBAL__N__a41b8ba8_28_MultiLabelMarginCriterion_cu_26f6785b37multilabel_margin_loss_forward_kernelIN3c108BFloat16EfEEvPT_PKS5_PKlS6_iib --------------------------
	.section	.nv.info._ZN2at6native61_GLOBAL__N__a41b8ba8_28_MultiLabelMarginCriterion_cu_26f6785b37multilabel_margin_loss_forward_kernelIN3c108BFloat16EfEEvPT_PKS5_PKlS6_iib,"",@"SHT_CUDA_INFO"
	.sectionflags	@""
	.align	4


	//----- nvinfo : EIATTR_CUDA_API_VERSION
	.align		4
        /*0000*/ 	.byte	0x04, 0x37
        /*0002*/ 	.short	(.L_223 - .L_222)
.L_222:
        /*0004*/ 	.word	0x00000082


	//----- nvinfo : EIATTR_KPARAM_INFO
	.align		4
.L_223:
        /*0008*/ 	.byte	0x04, 0x17
        /*000a*/ 	.short	(.L_225 - .L_224)
.L_224:
        /*000c*/ 	.word	0x00000000
        /*0010*/ 	.short	0x0006
        /*0012*/ 	.short	0x0028
        /*0014*/ 	.byte	0x00, 0xf0, 0x05, 0x00


	//----- nvinfo : EIATTR_KPARAM_INFO
	.align		4
.L_225:
        /*0018*/ 	.byte	0x04, 0x17
        /*001a*/ 	.short	(.L_227 - .L_226)
.L_226:
        /*001c*/ 	.word	0x00000000
        /*0020*/ 	.short	0x0005
        /*0022*/ 	.short	0x0024
        /*0024*/ 	.byte	0x00, 0xf0, 0x11, 0x00


	//----- nvinfo : EIATTR_KPARAM_INFO
	.align		4
.L_227:
        /*0028*/ 	.byte	0x04, 0x17
        /*002a*/ 	.short	(.L_229 - .L_228)
.L_228:
        /*002c*/ 	.word	0x00000000
        /*0030*/ 	.short	0x0004
        /*0032*/ 	.short	0x0020
        /*0034*/ 	.byte	0x00, 0xf0, 0x11, 0x00


	//----- nvinfo : EIATTR_KPARAM_INFO
	.align		4
.L_229:
        /*0038*/ 	.byte	0x04, 0x17
        /*003a*/ 	.short	(.L_231 - .L_230)
.L_230:
        /*003c*/ 	.word	0x00000000
        /*0040*/ 	.short	0x0003
        /*0042*/ 	.short	0x0018
        /*0044*/ 	.byte	0x00, 0xf0, 0x21, 0x00


	//----- nvinfo : EIATTR_KPARAM_INFO
	.align		4
.L_231:
        /*0048*/ 	.byte	0x04, 0x17
        /*004a*/ 	.short	(.L_233 - .L_232)
.L_232:
        /*004c*/ 	.word	0x00000000
        /*0050*/ 	.short	0x0002
        /*0052*/ 	.short	0x0010
        /*0054*/ 	.byte	0x00, 0xf0, 0x21, 0x00


	//----- nvinfo : EIATTR_KPARAM_INFO
	.align		4
.L_233:
        /*0058*/ 	.byte	0x04, 0x17
        /*005a*/ 	.short	(.L_235 - .L_234)
.L_234:
        /*005c*/ 	.word	0x00000000
        /*0060*/ 	.short	0x0001
        /*0062*/ 	.short	0x0008
        /*0064*/ 	.byte	0x00, 0xf0, 0x21, 0x00


	//----- nvinfo : EIATTR_KPARAM_INFO
	.align		4
.L_235:
        /*0068*/ 	.byte	0x04, 0x17
        /*006a*/ 	.short	(.L_237 - .L_236)
.L_236:
        /*006c*/ 	.word	0x00000000
        /*0070*/ 	.short	0x0000
        /*0072*/ 	.short	0x0000
        /*0074*/ 	.byte	0x00, 0xf0, 0x21, 0x00


	//----- nvinfo : EIATTR_SPARSE_MMA_MASK
	.align		4
.L_237:
        /*0078*/ 	.byte	0x03, 0x50
        /*007a*/ 	.short	0x0000


	//----- nvinfo : EIATTR_MAXREG_COUNT
	.align		4
        /*007c*/ 	.byte	0x03, 0x1b
        /*007e*/ 	.short	0x00ff


	//----- nvinfo : EIATTR_NUM_BARRIERS
	.align		4
        /*0080*/ 	.byte	0x02, 0x4c
        /*0082*/ 	.byte	0x01
	.zero		1


	//----- nvinfo : EIATTR_MERCURY_ISA_VERSION
	.align		4
        /*0084*/ 	.byte	0x03, 0x5f
        /*0086*/ 	.short	0x0101


	//----- nvinfo : EIATTR_COOP_GROUP_MASK_REGIDS
	.align		4
        /*0088*/ 	.byte	0x04, 0x29
        /*008a*/ 	.short	(.L_239 - .L_238)


	//   ....[0]....
.L_238:
        /*008c*/ 	.word	0xffffffff


	//   ....[1]....
        /*0090*/ 	.word	0xffffffff


	//   ....[2]....
        /*0094*/ 	.word	0xffffffff


	//   ....[3]....
        /*0098*/ 	.word	0xffffffff


	//   ....[4]....
        /*009c*/ 	.word	0xffffffff


	//   ....[5]....
        /*00a0*/ 	.word	0xffffffff


	//   ....[6]....
        /*00a4*/ 	.word	0xffffffff


	//   ....[7]....
        /*00a8*/ 	.word	0xffffffff


	//   ....[8]....
        /*00ac*/ 	.word	0xffffffff


	//   ....[9]....
        /*00b0*/ 	.word	0xffffffff


	//   ....[10]....
        /*00b4*/ 	.word	0x05000008


	//   ....[11]....
        /*00b8*/ 	.word	0x05000008


	//   ....[12]....
        /*00bc*/ 	.word	0x05000008


	//   ....[13]....
        /*00c0*/ 	.word	0x05000008


	//   ....[14]....
        /*00c4*/ 	.word	0x05000008


	//----- nvinfo : EIATTR_COOP_GROUP_INSTR_OFFSETS
	.align		4
.L_239:
        /*00c8*/ 	.byte	0x04, 0x28
        /*00ca*/ 	.short	(.L_241 - .L_240)


	//   ....[0]....
.L_240:
        /*00cc*/ 	.word	0x000006e0


	//   ....[1]....
        /*00d0*/ 	.word	0x000007d0


	//   ....[2]....
        /*00d4*/ 	.word	0x00000820


	//   ....[3]....
        /*00d8*/ 	.word	0x00000860


	//   ....[4]....
        /*00dc*/ 	.word	0x000008a0


	//   ....[5]....
        /*00e0*/ 	.word	0x00000940


	//   ....[6]....
        /*00e4*/ 	.word	0x00000960


	//   ....[7]....
        /*00e8*/ 	.word	0x00000980


	//   ....[8]....
        /*00ec*/ 	.word	0x000009a0


	//   ....[9]....
        /*00f0*/ 	.word	0x000009c0


	//   ....[10]....
        /*00f4*/ 	.word	0x00000b80


	//   ....[11]....
        /*00f8*/ 	.word	0x00000bf0


	//   ....[12]....
        /*00fc*/ 	.word	0x00000c60


	//   ....[13]....
        /*0100*/ 	.word	0x00000cd0


	//   ....[14]....
        /*0104*/ 	.word	0x00000d40


	//----- nvinfo : EIATTR_EXIT_INSTR_OFFSETS
	.align		4
.L_241:
        /*0108*/ 	.byte	0x04, 0x1c
        /*010a*/ 	.short	(.L_243 - .L_242)


	//   ....[0]....
.L_242:
        /*010c*/ 	.word	0x000009f0


	//   ....[1]....
        /*0110*/ 	.word	0x00000b00


	//   ....[2]....
        /*0114*/ 	.word	0x00000b30


	//----- nvinfo : EIATTR_MAX_THREADS
	.align		4
.L_243:
        /*0118*/ 	.byte	0x04, 0x05
        /*011a*/ 	.short	(.L_245 - .L_244)
.L_244:
        /*011c*/ 	.word	0x00000080
        /*0120*/ 	.word	0x00000001
        /*0124*/ 	.word	0x00000001


	//----- nvinfo : EIATTR_CRS_STACK_SIZE
	.align		4
.L_245:
        /*0128*/ 	.byte	0x04, 0x1e
        /*012a*/ 	.short	(.L_247 - .L_246)
.L_246:
        /*012c*/ 	.word	0x00000000


	//----- nvinfo : EIATTR_CBANK_PARAM_SIZE
	.align		4
.L_247:
        /*0130*/ 	.byte	0x03, 0x19
        /*0132*/ 	.short	0x0029


	//----- nvinfo : EIATTR_PARAM_CBANK
	.align		4
        /*0134*/ 	.byte	0x04, 0x0a
        /*0136*/ 	.short	(.L_249 - .L_248)
	.align		4
.L_248:
        /*0138*/ 	.word	index@(.nv.constant0._ZN2at6native61_GLOBAL__N__a41b8ba8_28_MultiLabelMarginCriterion_cu_26f6785b37multilabel_margin_loss_forward_kernelIN3c108BFloat16EfEEvPT_PKS5_PKlS6_iib)
        /*013c*/ 	.short	0x0210
        /*013e*/ 	.short	0x0029


	//----- nvinfo : EIATTR_SW_WAR
	.align		4
.L_249:
        /*0140*/ 	.byte	0x04, 0x36
        /*0142*/ 	.short	(.L_251 - .L_250)
.L_250:
        /*0144*/ 	.word	0x00000008
.L_251:


//--------------------- .nv.info._ZN2at6native61_GLOBAL__N__a41b8ba8_28_MultiLabelMarginCriterion_cu_26f6785b37multilabel_margin_loss_forward_kernelIN3c104HalfEfEEvPT_PKS5_PKlS6_iib --------------------------
	.section	.nv.info._ZN2at6native61_GLOBAL__N__a41b8ba8_28_MultiLabelMarginCriterion_cu_26f6785b37multilabel_margin_loss_forward_kernelIN3c104HalfEfEEvPT_PKS5_PKlS6_iib,"",@"SHT_CUDA_INFO"
	.sectionflags	@""
	.align	4


	//----- nvinfo : EIATTR_CUDA_API_VERSION
	.align		4
        /*0000*/ 	.byte	0x04, 0x37
        /*0002*/ 	.short	(.L_253 - .L_252)
.L_252:
        /*0004*/ 	.word	0x00000082


	//----- nvinfo : EIATTR_KPARAM_INFO
	.align		4
.L_253:
        /*0008*/ 	.byte	0x04, 0x17
        /*000a*/ 	.short	(.L_255 - .L_254)
.L_254:
        /*000c*/ 	.word	0x00000000
        /*0010*/ 	.short	0x0006
        /*0012*/ 	.short	0x0028
        /*0014*/ 	.byte	0x00, 0xf0, 0x05, 0x00


	//----- nvinfo : EIATTR_KPARAM_INFO
	.align		4
.L_255:
        /*0018*/ 	.byte	0x04, 0x17
        /*001a*/ 	.short	(.L_257 - .L_256)
.L_256:
        /*001c*/ 	.word	0x00000000
        /*0020*/ 	.short	0x0005
        /*0022*/ 	.short	0x0024
        /*0024*/ 	.byte	0x00, 0xf0, 0x11, 0x00


	//----- nvinfo : EIATTR_KPARAM_INFO
	.align		4
.L_257:
        /*0028*/ 	.byte	0x04, 0x17
        /*002a*/ 	.short	(.L_259 - .L_258)
.L_258:
        /*002c*/ 	.word	0x00000000
        /*0030*/ 	.short	0x0004
        /*0032*/ 	.short	0x0020
        /*0034*/ 	.byte	0x00, 0xf0, 0x11, 0x00


	//----- nvinfo : EIATTR_KPARAM_INFO
	.align		4
.L_259:
        /*0038*/ 	.byte	0x04, 0x17
        /*003a*/ 	.short	(.L_261 - .L_260)
.L_260:
        /*003c*/ 	.word	0x00000000
        /*0040*/ 	.short	0x0003
        /*0042*/ 	.short	0x0018
        /*0044*/ 	.byte	0x00, 0xf0, 0x21, 0x00


	//----- nvinfo : EIATTR_KPARAM_INFO
	.align		4
.L_261:
        /*0048*/ 	.byte	0x04, 0x17
        /*004a*/ 	.short	(.L_263 - .L_262)
.L_262:
        /*004c*/ 	.word	0x00000000
        /*0050*/ 	.short	0x0002
        /*0052*/ 	.short	0x0010
        /*0054*/ 	.byte	0x00, 0xf0, 0x21, 0x00


	//----- nvinfo : EIATTR_KPARAM_INFO
	.align		4
.L_263:
        /*0058*/ 	.byte	0x04, 0x17
        /*005a*/ 	.short	(.L_265 - .L_264)
.L_264:
        /*005c*/ 	.word	0x00000000
        /*0060*/ 	.short	0x0001
        /*0062*/ 	.short	0x0008
        /*0064*/ 	.byte	0x00, 0xf0, 0x21, 0x00


	//----- nvinfo : EIATTR_KPARAM_INFO
	.align		4
.L_265:
        /*0068*/ 	.byte	0x04, 0x17
        /*006a*/ 	.short	(.L_267 - .L_266)
.L_266:
        /*006c*/ 	.word	0x00000000
        /*0070*/ 	.short	0x0000
        /*0072*/ 	.short	0x0000
        /*0074*/ 	.byte	0x00, 0xf0, 0x21, 0x00


	//----- nvinfo : EIATTR_SPARSE_MMA_MASK
	.align		4
.L_267:
        /*0078*/ 	.byte	0x03, 0x50
        /*007a*/ 	.short	0x0000


	//----- nvinfo : EIATTR_MAXREG_COUNT
	.align		4
        /*007c*/ 	.byte	0x03, 0x1b
        /*007e*/ 	.short	0x00ff


	//----- nvinfo : EIATTR_NUM_BARRIERS
	.align		4
        /*0080*/ 	.byte	0x02, 0x4c
        /*0082*/ 	.byte	0x01
	.zero		1


	//----- nvinfo : EIATTR_MERCURY_ISA_VERSION
	.align		4
        /*0084*/ 	.byte	0x03, 0x5f
        /*0086*/ 	.short	0x0101


	//----- nvinfo : EIATTR_COOP_GROUP_MASK_REGIDS
	.align		4
        /*0088*/ 	.byte	0x04, 0x29
        /*008a*/ 	.short	(.L_269 - .L_268)


	//   ....[0]....
.L_268:
        /*008c*/ 	.word	0xffffffff


	//   ....[1]....
        /*0090*/ 	.word	0xffffffff


	//   ....[2]....
        /*0094*/ 	.word	0xffffffff


	//   ....[3]....
        /*0098*/ 	.word	0xffffffff


	//   ....[4]....
        /*009c*/ 	.word	0xffffffff


	//   ....[5]....
        /*00a0*/ 	.word	0xffffffff


	//   ....[6]....
        /*00a4*/ 	.word	0xffffffff


	//   ....[7]....
        /*00a8*/ 	.word	0xffffffff


	//   ....[8]....
        /*00ac*/ 	.word	0xffffffff


	//   ....[9]....
        /*00b0*/ 	.word	0xffffffff


	//   ....[10]....
        /*00b4*/ 	.word	0x05000008


	//   ....[11]....
        /*00b8*/ 	.word	0x05000008


	//   ....[12]....
        /*00bc*/ 	.word	0x05000008


	//   ....[13]....
        /*00c0*/ 	.word	0x05000008


	//   ....[14]....
        /*00c4*/ 	.word	0x05000008


	//----- nvinfo : EIATTR_COOP_GROUP_INSTR_OFFSETS
	.align		4
.L_269:
        /*00c8*/ 	.byte	0x04, 0x28
        /*00ca*/ 	.short	(.L_271 - .L_270)


	//   ....[0]....
.L_270:
        /*00cc*/ 	.word	0x000006e0


	//   ....[1]....
        /*00d0*/ 	.word	0x000007d0


	//   ....[2]....
        /*00d4*/ 	.word	0x00000820


	//   ....[3]....
        /*00d8*/ 	.word	0x00000860


	//   ....[4]....
        /*00dc*/ 	.word	0x000008a0


	//   ....[5]....
        /*00e0*/ 	.word	0x00000940


	//   ....[6]....
        /*00e4*/ 	.word	0x00000960


	//   ....[7]....
        /*00e8*/ 	.word	0x00000980


	//   ....[8]....
        /*00ec*/ 	.word	0x000009a0


	//   ....[9]....
        /*00f0*/ 	.word	0x000009c0


	//   ....[10]....
        /*00f4*/ 	.word	0x00000b80


	//   ....[11]....
        /*00f8*/ 	.word	0x00000bf0


	//   ....[12]....
        /*00fc*/ 	.word	0x00000c60


	//   ....[13]....
        /*0100*/ 	.word	0x00000cd0


	//   ....[14]....
        /*0104*/ 	.word	0x00000d40


	//----- nvinfo : EIATTR_EXIT_INSTR_OFFSETS
	.align		4
.L_271:
        /*0108*/ 	.byte	0x04, 0x1c
        /*010a*/ 	.short	(.L_273 - .L_272)


	//   ....[0]....
.L_272:
        /*010c*/ 	.word	0x000009f0


	//   ....[1]....
        /*0110*/ 	.word	0x00000b00


	//   ....[2]....
        /*0114*/ 	.word	0x00000b30


	//----- nvinfo : EIATTR_MAX_THREADS
	.align		4
.L_273:
        /*0118*/ 	.byte	0x04, 0x05
        /*011a*/ 	.short	(.L_275 - .L_274)
.L_274:
        /*011c*/ 	.word	0x00000080
        /*0120*/ 	.word	0x00000001
        /*0124*/ 	.word	0x00000001


	//----- nvinfo : EIATTR_CRS_STACK_SIZE
	.align		4
.L_275:
        /*0128*/ 	.byte	0x04, 0x1e
        /*012a*/ 	.short	(.L_277 - .L_276)
.L_276:
        /*012c*/ 	.word	0x00000000


	//----- nvinfo : EIATTR_CBANK_PARAM_SIZE
	.align		4
.L_277:
        /*0130*/ 	.byte	0x03, 0x19
        /*0132*/ 	.short	0x0029


	//----- nvinfo : EIATTR_PARAM_CBANK
	.align		4
        /*0134*/ 	.byte	0x04, 0x0a
        /*0136*/ 	.short	(.L_279 - .L_278)
	.align		4
.L_278:
        /*0138*/ 	.word	index@(.nv.constant0._ZN2at6native61_GLOBAL__N__a41b8ba8_28_MultiLabelMarginCriterion_cu_26f6785b37multilabel_margin_loss_forward_kernelIN3c104HalfEfEEvPT_PKS5_PKlS6_iib)
        /*013c*/ 	.short	0x0210
        /*013e*/ 	.short	0x0029


	//----- nvinfo : EIATTR_SW_WAR
	.align		4
.L_279:
        /*0140*/ 	.byte	0x04, 0x36
        /*0142*/ 	.short	(.L_281 - .L_280)
.L_280:
        /*0144*/ 	.word	0x00000008
.L_281:


//--------------------- .nv.info._ZN2at6native61_GLOBAL__N__a41b8ba8_28_MultiLabelMarginCriterion_cu_26f6785b37multilabel_margin_loss_forward_kernelIffEEvPT_PKS3_PKlS4_iib --------------------------
	.section	.nv.info._ZN2at6native61_GLOBAL__N__a41b8ba8_28_MultiLabelMarginCriterion_cu_26f6785b37multilabel_margin_loss_forward_kernelIffEEvPT_PKS3_PKlS4_iib,"",@"SHT_CUDA_INFO"
	.sectionflags	@""
	.align	4


	//----- nvinfo : EIATTR_CUDA_API_VERSION
	.align		4
        /*0000*/ 	.byte	0x04, 0x37
        /*0002*/ 	.short	(.L_283 - .L_282)
.L_282:
        /*0004*/ 	.word	0x00000082


	//----- nvinfo : EIATTR_KPARAM_INFO
	.align		4
.L_283:
        /*0008*/ 	.byte	0x04, 0x17
        /*000a*/ 	.short	(.L_285 - .L_284)
.L_284:
        /*000c*/ 	.word	0x00000000
        /*0010*/ 	.short	0x0006
        /*0012*/ 	.short	0x0028
        /*0014*/ 	.byte	0x00, 0xf0, 0x05, 0x00


	//----- nvinfo : EIATTR_KPARAM_INFO
	.align		4
.L_285:
        /*0018*/ 	.byte	0x04, 0x17
        /*001a*/ 	.short	(.L_287 - .L_286)
.L_286:
        /*001c*/ 	.word	0x00000000
        /*0020*/ 	.short	0x0005
        /*0022*/ 	.short	0x0024
        /*0024*/ 	.byte	0x00, 0xf0, 0x11, 0x00


	//----- nvinfo : EIATTR_KPARAM_INFO
	.align		4
.L_287:
        /*0028*/ 	.byte	0x04, 0x17
        /*002a*/ 	.short	(.L_289 - .L_288)
.L_288:
        /*002c*/ 	.word	0x00000000
        /*0030*/ 	.short	0x0004
        /*0032*/ 	.short	0x0020
        /*0034*/ 	.byte	0x00, 0xf0, 0x11, 0x00


	//----- nvinfo : EIATTR_KPARAM_INFO
	.align		4
.L_289:
        /*0038*/ 	.byte	0x04, 0x17
        /*003a*/ 	.short	(.L_291 - .L_290)
.L_290:
        /*003c*/ 	.word	0x00000000
        /*0040*/ 	.short	0x0003
        /*0042*/ 	.short	0x0018
        /*0044*/ 	.byte	0x00, 0xf0, 0x21, 0x00


	//----- nvinfo : EIATTR_KPARAM_INFO
	.align		4
.L_291:
        /*0048*/ 	.byte	0x04, 0x17
        /*004a*/ 	.short	(.L_293 - .L_292)
.L_292:
        /*004c*/ 	.word	0x00000000
        /*0050*/ 	.short	0x0002
        /*0052*/ 	.short	0x0010
        /*0054*/ 	.byte	0x00, 0xf0, 0x21, 0x00


	//----- nvinfo : EIATTR_KPARAM_INFO
	.align		4
.L_293:
        /*0058*/ 	.byte	0x04, 0x17
        /*005a*/ 	.short	(.L_295 - .L_294)
.L_294:
        /*005c*/ 	.word	0x00000000
        /*0060*/ 	.short	0x0001
        /*0062*/ 	.short	0x0008
        /*0064*/ 	.byte	0x00, 0xf0, 0x21, 0x00


	//----- nvinfo : EIATTR_KPARAM_INFO
	.align		4
.L_295:
        /*0068*/ 	.byte	0x04, 0x17
        /*006a*/ 	.short	(.L_297 - .L_296)
.L_296:
        /*006c*/ 	.word	0x00000000
        /*0070*/ 	.short	0x0000
        /*0072*/ 	.short	0x0000
        /*0074*/ 	.byte	0x00, 0xf0, 0x21, 0x00


	//----- nvinfo : EIATTR_SPARSE_MMA_MASK
	.align		4
.L_297:
        /*0078*/ 	.byte	0x03, 0x50
        /*007a*/ 	.short	0x0000


	//----- nvinfo : EIATTR_MAXREG_COUNT
	.align		4
        /*007c*/ 	.byte	0x03, 0x1b
        /*007e*/ 	.short	0x00ff


	//----- nvinfo : EIATTR_NUM_BARRIERS
	.align		4
        /*0080*/ 	.byte	0x02, 0x4c
        /*0082*/ 	.byte	0x01
	.zero		1


	//----- nvinfo : EIATTR_MERCURY_ISA_VERSION
	.align		4
        /*0084*/ 	.byte	0x03, 0x5f
        /*0086*/ 	.short	0x0101


	//----- nvinfo : EIATTR_COOP_GROUP_MASK_REGIDS
	.align		4
        /*0088*/ 	.byte	0x04, 0x29
        /*008a*/ 	.short	(.L_299 - .L_298)


	//   ....[0]....
.L_298:
        /*008c*/ 	.word	0xffffffff


	//   ....[1]....
        /*0090*/ 	.word	0xffffffff


	//   ....[2]....
        /*0094*/ 	.word	0xffffffff


	//   ....[3]....
        /*0098*/ 	.word	0xffffffff


	//   ....[4]....
        /*009c*/ 	.word	0xffffffff


	//   ....[5]....
        /*00a0*/ 	.word	0xffffffff


	//   ....[6]....
        /*00a4*/ 	.word	0xffffffff


	//   ....[7]....
        /*00a8*/ 	.word	0xffffffff


	//   ....[8]....
        /*00ac*/ 	.word	0xffffffff


	//   ....[9]....
        /*00b0*/ 	.word	0xffffffff


	//   ....[10]....
        /*00b4*/ 	.word	0x05000008


	//   ....[11]....
        /*00b8*/ 	.word	0x05000008


	//   ....[12]....
        /*00bc*/ 	.word	0x05000008


	//   ....[13]....
        /*00c0*/ 	.word	0x05000008


	//   ....[14]....
        /*00c4*/ 	.word	0x05000008


	//----- nvinfo : EIATTR_COOP_GROUP_INSTR_OFFSETS
	.align		4
.L_299:
        /*00c8*/ 	.byte	0x04, 0x28
        /*00ca*/ 	.short	(.L_301 - .L_300)


	//   ....[0]....
.L_300:
        /*00cc*/ 	.word	0x00000660


	//   ....[1]....
        /*00d0*/ 	.word	0x00000750


	//   ....[2]....
        /*00d4*/ 	.word	0x000007a0


	//   ....[3]....
        /*00d8*/ 	.word	0x000007e0


	//   ....[4]....
        /*00dc*/ 	.word	0x00000830


	//   ....[5]....
        /*00e0*/ 	.word	0x000008c0


	//   ....[6]....
        /*00e4*/ 	.word	0x000008e0


	//   ....[7]....
        /*00e8*/ 	.word	0x00000900


	//   ....[8]....
        /*00ec*/ 	.word	0x00000920


	//   ....[9]....
        /*00f0*/ 	.word	0x00000940


	//   ....[10]....
        /*00f4*/ 	.word	0x00000b00


	//   ....[11]....
        /*00f8*/ 	.word	0x00000b70


	//   ....[12]....
        /*00fc*/ 	.word	0x00000be0


	//   ....[13]....
        /*0100*/ 	.word	0x00000c50


	//   ....[14]....
        /*0104*/ 	.word	0x00000cc0


	//----- nvinfo : EIATTR_EXIT_INSTR_OFFSETS
	.align		4
.L_301:
        /*0108*/ 	.byte	0x04, 0x1c
        /*010a*/ 	.short	(.L_303 - .L_302)


	//   ....[0]....
.L_302:
        /*010c*/ 	.word	0x00000970


	//   ....[1]....
        /*0110*/ 	.word	0x00000a70


	//   ....[2]....
        /*0114*/ 	.word	0x00000ab0


	//----- nvinfo : EIATTR_MAX_THREADS
	.align		4
.L_303:
        /*0118*/ 	.byte	0x04, 0x05
        /*011a*/ 	.short	(.L_305 - .L_304)
.L_304:
        /*011c*/ 	.word	0x00000080
        /*0120*/ 	.word	0x00000001
        /*0124*/ 	.word	0x00000001


	//----- nvinfo : EIATTR_CRS_STACK_SIZE
	.align		4
.L_305:
        /*0128*/ 	.byte	0x04, 0x1e
        /*012a*/ 	.short	(.L_307 - .L_306)
.L_306:
        /*012c*/ 	.word	0x00000000


	//----- nvinfo : EIATTR_CBANK_PARAM_SIZE
	.align		4
.L_307:
        /*0130*/ 	.byte	0x03, 0x19
        /*0132*/ 	.short	0x0029


	//----- nvinfo : EIATTR_PARAM_CBANK
	.align		4
        /*0134*/ 	.byte	0x04, 0x0a
        /*0136*/ 	.short	(.L_309 - .L_308)
	.align		4
.L_308:
        /*0138*/ 	.word	index@(.nv.constant0._ZN2at6native61_GLOBAL__N__a41b8ba8_28_MultiLabelMarginCriterion_cu_26f6785b37multilabel_margin_loss_forward_kernelIffEEvPT_PKS3_PKlS4_iib)
        /*013c*/ 	.short	0x0210
        /*013e*/ 	.short	0x0029


	//----- nvinfo : EIATTR_SW_WAR
	.align		4
.L_309:
        /*0140*/ 	.byte	0x04, 0x36
        /*0142*/ 	.short	(.L_311 - .L_310)
.L_310:
        /*0144*/ 	.word	0x00000008
.L_311:


//--------------------- .nv.info._ZN2at6native61_GLOBAL__N__a41b8ba8_28_MultiLabelMarginCriterion_cu_26f6785b37multilabel_margin_loss_forward_kernelIddEEvPT_PKS3_PKlS4_iib --------------------------
	.section	.nv.info._ZN2at6native61_GLOBAL__N__a41b8ba8_28_MultiLabelMarginCriterion_cu_26f6785b37multilabel_margin_loss_forward_kernelIddEEvPT_PKS3_PKlS4_iib,"",@"SHT_CUDA_INFO"
	.sectionflags	@""
	.align	4


	//----- nvinfo : EIATTR_CUDA_API_VERSION
	.align		4
        /*0000*/ 	.byte	0x04, 0x37
        /*0002*/ 	.short	(.L_313 - .L_312)
.L_312:
        /*0004*/ 	.word	0x00000082


	//----- nvinfo : EIATTR_KPARAM_INFO
	.align		4
.L_313:
        /*0008*/ 	.byte	0x04, 0x17
        /*000a*/ 	.short	(.L_315 - .L_314)
.L_314:
        /*000c*/ 	.word	0x00000000
        /*0010*/ 	.short	0x0006
        /*0012*/ 	.short	0x0028
        /*0014*/ 	.byte	0x00, 0xf0, 0x05, 0x00


	//----- nvinfo : EIATTR_KPARAM_INFO
	.align		4
.L_315:
        /*0018*/ 	.byte	0x04, 0x17
        /*001a*/ 	.short	(.L_317 - .L_316)
.L_316:
        /*001c*/ 	.word	0x00000000
        /*0020*/ 	.short	0x0005
        /*0022*/ 	.short	0x0024
        /*0024*/ 	.byte	0x00, 0xf0, 0x11, 0x00


	//----- nvinfo : EIATTR_KPARAM_INFO
	.align		4
.L_317:
        /*0028*/ 	.byte	0x04, 0x17
        /*002a*/ 	.short	(.L_319 - .L_318)
.L_318:
        /*002c*/ 	.word	0x00000000
        /*0030*/ 	.short	0x0004
        /*0032*/ 	.short	0x0020
        /*0034*/ 	.byte	0x00, 0xf0, 0x11, 0x00


	//----- nvinfo : EIATTR_KPARAM_INFO
	.align		4
.L_319:
        /*0038*/ 	.byte	0x04, 0x17
        /*003a*/ 	.short	(.L_321 - .L_320)
.L_320:
        /*003c*/ 	.word	0x00000000
        /*0040*/ 	.short	0x0003
        /*0042*/ 	.short	0x0018
        /*0044*/ 	.byte	0x00, 0xf0, 0x21, 0x00


	//----- nvinfo : EIATTR_KPARAM_INFO
	.align		4
.L_321:
        /*0048*/ 	.byte	0x04, 0x17
        /*004a*/ 	.short	(.L_323 - .L_322)
.L_322:
        /*004c*/ 	.word	0x00000000
        /*0050*/ 	.short	0x0002
        /*0052*/ 	.short	0x0010
        /*0054*/ 	.byte	0x00, 0xf0, 0x21, 0x00


	//----- nvinfo : EIATTR_KPARAM_INFO
	.align		4
.L_323:
        /*0058*/ 	.byte	0x04, 0x17
        /*005a*/ 	.short	(.L_325 - .L_324)
.L_324:
        /*005c*/ 	.word	0x00000000
        /*0060*/ 	.short	0x0001
        /*0062*/ 	.short	0x0008
        /*0064*/ 	.byte	0x00, 0xf0, 0x21, 0x00


	//----- nvinfo : EIATTR_KPARAM_INFO
	.align		4
.L_325:
        /*0068*/ 	.byte	0x04, 0x17
        /*006a*/ 	.short	(.L_327 - .L_326)
.L_326:
        /*006c*/ 	.word	0x00000000
        /*0070*/ 	.short	0x0000
        /*0072*/ 	.short	0x0000
        /*0074*/ 	.byte	0x00, 0xf0, 0x21, 0x00


	//----- nvinfo : EIATTR_SPARSE_MMA_MASK
	.align		4
.L_327:
        /*0078*/ 	.byte	0x03, 0x50
        /*007a*/ 	.short	0x0000


	//----- nvinfo : EIATTR_MAXREG_COUNT
	.align		4
        /*007c*/ 	.byte	0x03, 0x1b
        /*007e*/ 	.short	0x00ff


	//----- nvinfo : EIATTR_NUM_BARRIERS
	.align		4
        /*0080*/ 	.byte	0x02, 0x4c
        /*0082*/ 	.byte	0x01
	.zero		1


	//----- nvinfo : EIATTR_MERCURY_ISA_VERSION
	.align		4
        /*0084*/ 	.byte	0x03, 0x5f
        /*0086*/ 	.short	0x0101


	//----- nvinfo : EIATTR_COOP_GROUP_MASK_REGIDS
	.align		4
        /*0088*/ 	.byte	0x04, 0x29
        /*008a*/ 	.short	(.L_329 - .L_328)


	//   ....[0]....
.L_328:
        /*008c*/ 	.word	0xffffffff


	//   ....[1]....
        /*0090*/ 	.word	0xffffffff


	//   ....[2]....
        /*0094*/ 	.word	0xffffffff


	//   ....[3]....
        /*0098*/ 	.word	0xffffffff


	//   ....[4]....
        /*009c*/ 	.word	0xffffffff


	//   ....[5]....
        /*00a0*/ 	.word	0xffffffff


	//   ....[6]....
        /*00a4*/ 	.word	0xffffffff


	//   ....[7]....
        /*00a8*/ 	.word	0xffffffff


	//   ....[8]....
        /*00ac*/ 	.word	0xffffffff


	//   ....[9]....
        /*00b0*/ 	.word	0xffffffff


	//   ....[10]....
        /*00b4*/ 	.word	0xffffffff


	//   ....[11]....
        /*00b8*/ 	.word	0xffffffff


	//   ....[12]....
        /*00bc*/ 	.word	0xffffffff


	//   ....[13]....
        /*00c0*/ 	.word	0xffffffff


	//   ....[14]....
        /*00c4*/ 	.word	0xffffffff


	//   ....[15]....
        /*00c8*/ 	.word	0xffffffff


	//   ....[16]....
        /*00cc*/ 	.word	0xffffffff


	//   ....[17]....
        /*00d0*/ 	.word	0xffffffff


	//   ....[18]....
        /*00d4*/ 	.word	0xffffffff


	//   ....[19]....
        /*00d8*/ 	.word	0xffffffff


	//   ....[20]....
        /*00dc*/ 	.word	0x05000000


	//   ....[21]....
        /*00e0*/ 	.word	0x05000000


	//   ....[22]....
        /*00e4*/ 	.word	0x05000000


	//   ....[23]....
        /*00e8*/ 	.word	0x05000000


	//   ....[24]....
        /*00ec*/ 	.word	0x05000000


	//   ....[25]....
        /*00f0*/ 	.word	0x05000000


	//   ....[26]....
        /*00f4*/ 	.word	0x05000000


	//   ....[27]....
        /*00f8*/ 	.word	0x05000000


	//   ....[28]....
        /*00fc*/ 	.word	0x05000000


	//   ....[29]....
        /*0100*/ 	.word	0x05000000


	//----- nvinfo : EIATTR_COOP_GROUP_INSTR_OFFSETS
	.align		4
.L_329:
        /*0104*/ 	.byte	0x04, 0x28
        /*0106*/ 	.short	(.L_331 - .L_330)


	//   ....[0]....
.L_330:
        /*0108*/ 	.word	0x00000710


	//   ....[1]....
        /*010c*/ 	.word	0x00000750


	//   ....[2]....
        /*0110*/ 	.word	0x000007d0


	//   ....[3]....
        /*0114*/ 	.word	0x000007e0


	//   ....[4]....
        /*0118*/ 	.word	0x00000820


	//   ....[5]....
        /*011c*/ 	.word	0x00000840


	//   ....[6]....
        /*0120*/ 	.word	0x000008a0


	//   ....[7]....
        /*0124*/ 	.word	0x000008b0


	//   ....[8]....
        /*0128*/ 	.word	0x00000900


	//   ....[9]....
        /*012c*/ 	.word	0x00000930


	//   ....[10]....
        /*0130*/ 	.word	0x000009c0


	//   ....[11]....
        /*0134*/ 	.word	0x000009d0


	//   ....[12]....
        /*0138*/ 	.word	0x000009f0


	//   ....[13]....
        /*013c*/ 	.word	0x00000a00


	//   ....[14]....
        /*0140*/ 	.word	0x00000a40


	//   ....[15]....
        /*0144*/ 	.word	0x00000a50


	//   ....[16]....
        /*0148*/ 	.word	0x00000a90


	//   ....[17]....
        /*014c*/ 	.word	0x00000aa0


	//   ....[18]....
        /*0150*/ 	.word	0x00000ae0


	//   ....[19]....
        /*0154*/ 	.word	0x00000af0


	//   ....[20]....
        /*0158*/ 	.word	0x00000f60


	//   ....[21]....
        /*015c*/ 	.word	0x00000fb0


	//   ....[22]....
        /*0160*/ 	.word	0x00001020


	//   ....[23]....
        /*0164*/ 	.word	0x00001070


	//   ....[24]....
        /*0168*/ 	.word	0x000010e0


	//   ....[25]....
        /*016c*/ 	.word	0x00001130


	//   ....[26]....
        /*0170*/ 	.word	0x000011a0


	//   ....[27]....
        /*0174*/ 	.word	0x000011f0


	//   ....[28]....
        /*0178*/ 	.word	0x00001260


	//   ....[29]....
        /*017c*/ 	.word	0x000012b0


	//----- nvinfo : EIATTR_EXIT_INSTR_OFFSETS
	.align		4
.L_331:
        /*0180*/ 	.byte	0x04, 0x1c
        /*0182*/ 	.short	(.L_333 - .L_332)


	//   ....[0]....
.L_332:
        /*0184*/ 	.word	0x00000b20


	//   ....[1]....
        /*0188*/ 	.word	0x00000eb0


	//   ....[2]....
        /*018c*/ 	.word	0x00000f00


	//----- nvinfo : EIATTR_MAX_THREADS
	.align		4
.L_333:
        /*0190*/ 	.byte	0x04, 0x05
        /*0192*/ 	.short	(.L_335 - .L_334)
.L_334:
        /*0194*/ 	.word	0x00000080
        /*0198*/ 	.word	0x00000001
        /*019c*/ 	.word	0x00000001


	//----- nvinfo : EIATTR_CRS_STACK_SIZE
	.align		4
.L_335:
        /*01a0*/ 	.byte	0x04, 0x1e
        /*01a2*/ 	.short	(.L_337 - .L_336)
.L_336:
        /*01a4*/ 	.word	0x00000000


	//----- nvinfo : EIATTR_CBANK_PARAM_SIZE
	.align		4
.L_337:
        /*01a8*/ 	.byte	0x03, 0x19
        /*01aa*/ 	.short	0x0029


	//----- nvinfo : EIATTR_PARAM_CBANK
	.align		4
        /*01ac*/ 	.byte	0x04, 0x0a
        /*01ae*/ 	.short	(.L_339 - .L_338)
	.align		4
.L_338:
        /*01b0*/ 	.word	index@(.nv.constant0._ZN2at6native61_GLOBAL__N__a41b8ba8_28_MultiLabelMarginCriterion_cu_26f6785b37multilabel_margin_loss_forward_kernelIddEEvPT_PKS3_PKlS4_iib)
        /*01b4*/ 	.short	0x0210
        /*01b6*/ 	.short	0x0029


	//----- nvinfo : EIATTR_SW_WAR
	.align		4
.L_339:
        /*01b8*/ 	.byte	0x04, 0x36
        /*01ba*/ 	.short	(.L_341 - .L_340)
.L_340:
        /*01bc*/ 	.word	0x00000008
.L_341:


//--------------------- .nv.callgraph             --------------------------
	.section	.nv.callgraph,"",@"SHT_CUDA_CALLGRAPH"
	.align	4
	.sectionentsize	8
	.align		4
        /*0000*/ 	.word	0x00000000
	.align		4
        /*0004*/ 	.word	0xffffffff
	.align		4
        /*0008*/ 	.word	0x00000000
	.align		4
        /*000c*/ 	.word	0xfffffffe
	.align		4
        /*0010*/ 	.word	0x00000000
	.align		4
        /*0014*/ 	.word	0xfffffffd
	.align		4
        /*0018*/ 	.word	0x00000000
	.align		4
        /*001c*/ 	.word	0xfffffffc


//--------------------- .nv.constant4             --------------------------
	.section	.nv.constant4,"a",@progbits
	.align	8
	.align		8
.nv.constant4:
        /*0000*/ 	.dword	_ZN59_INTERNAL_a41b8ba8_28_MultiLabelMarginCriterion_cu_26f6785b4cuda3std3__45__cpo5beginE
	.align		8
        /*0008*/ 	.dword	_ZN59_INTERNAL_a41b8ba8_28_MultiLabelMarginCriterion_cu_26f6785b4cuda3std3__45__cpo3endE
	.align		8
        /*0010*/ 	.dword	_ZN59_INTERNAL_a41b8ba8_28_MultiLabelMarginCriterion_cu_26f6785b4cuda3std3__45__cpo6cbeginE
	.align		8
        /*0018*/ 	.dword	_ZN59_INTERNAL_a41b8ba8_28_MultiLabelMarginCriterion_cu_26f6785b4cuda3std3__45__cpo4cendE
	.align		8
        /*0020*/ 	.dword	_ZN59_INTERNAL_a41b8ba8_28_MultiLabelMarginCriterion_cu_26f6785b4cuda3std3__45__cpo6rbeginE
	.align		8
        /*0028*/ 	.dword	_ZN59_INTERNAL_a41b8ba8_28_MultiLabelMarginCriterion_cu_26f6785b4cuda3std3__45__cpo4rendE
	.align		8
        /*0030*/ 	.dword	_ZN59_INTERNAL_a41b8ba8_28_MultiLabelMarginCriterion_cu_26f6785b4cuda3std3__45__cpo7crbeginE
	.align		8
        /*0038*/ 	.dword	_ZN59_INTERNAL_a41b8ba8_28_MultiLabelMarginCriterion_cu_26f6785b4cuda3std3__45__cpo5crendE
	.align		8
        /*0040*/ 	.dword	_ZN59_INTERNAL_a41b8ba8_28_MultiLabelMarginCriterion_cu_26f6785b4cuda3std3__461_GLOBAL__N__a41b8ba8_28_MultiLabelMarginCriterion_cu_26f6785b6ignoreE
	.align		8
        /*0048*/ 	.dword	_ZN59_INTERNAL_a41b8ba8_28_MultiLabelMarginCriterion_cu_26f6785b4cuda3std3__419piecewise_constructE
	.align		8
        /*0050*/ 	.dword	_ZN59_INTERNAL_a41b8ba8_28_MultiLabelMarginCriterion_cu_26f6785b4cuda3std3__48in_placeE
	.align		8
        /*0058*/ 	.dword	_ZN59_INTERNAL_a41b8ba8_28_MultiLabelMarginCriterion_cu_26f6785b4cuda3std3__420unreachable_sentinelE
	.align		8
        /*0060*/ 	.dword	_ZN59_INTERNAL_a41b8ba8_28_MultiLabelMarginCriterion_cu_26f6785b4cuda3std6ranges3__45__cpo4swapE
	.align		8
        /*0068*/ 	.dword	_ZN59_INTERNAL_a41b8ba8_28_MultiLabelMarginCriterion_cu_26f6785b4cuda3std6ranges3__45__cpo9iter_moveE
	.align		8
        /*0070*/ 	.dword	_ZN59_INTERNAL_a41b8ba8_28_MultiLabelMarginCriterion_cu_26f6785b4cuda3std6ranges3__45__cpo5beginE
	.align		8
        /*0078*/ 	.dword	_ZN59_INTERNAL_a41b8ba8_28_MultiLabelMarginCriterion_cu_26f6785b4cuda3std6ranges3__45__cpo3endE
	.align		8
        /*0080*/ 	.dword	_ZN59_INTERNAL_a41b8ba8_28_MultiLabelMarginCriterion_cu_26f6785b4cuda3std6ranges3__45__cpo6cbeginE
	.align		8
        /*0088*/ 	.dword	_ZN59_INTERNAL_a41b8ba8_28_MultiLabelMarginCriterion_cu_26f6785b4cuda3std6ranges3__45__cpo4cendE
	.align		8
        /*0090*/ 	.dword	_ZN59_INTERNAL_a41b8ba8_28_MultiLabelMarginCriterion_cu_26f6785b4cuda3std6ranges3__45__cpo7advanceE
	.align		8
        /*0098*/ 	.dword	_ZN59_INTERNAL_a41b8ba8_28_MultiLabelMarginCriterion_cu_26f6785b4cuda3std6ranges3__45__cpo9iter_swapE
	.align		8
        /*00a0*/ 	.dword	_ZN59_INTERNAL_a41b8ba8_28_MultiLabelMarginCriterion_cu_26f6785b4cuda3std6ranges3__45__cpo4nextE
	.align		8
        /*00a8*/ 	.dword	_ZN59_INTERNAL_a41b8ba8_28_MultiLabelMarginCriterion_cu_26f6785b4cuda3std6ranges3__45__cpo4prevE
	.align		8
        /*00b0*/ 	.dword	_ZN59_INTERNAL_a41b8ba8_28_MultiLabelMarginCriterion_cu_26f6785b4cuda3std6ranges3__45__cpo4dataE
	.align		8
        /*00b8*/ 	.dword	_ZN59_INTERNAL_a41b8ba8_28_MultiLabelMarginCriterion_cu_26f6785b4cuda3std6ranges3__45__cpo5cdataE
	.align		8
        /*00c0*/ 	.dword	_ZN59_INTERNAL_a41b8ba8_28_MultiLabelMarginCriterion_cu_26f6785b4cuda3std6ranges3__45__cpo4sizeE
	.align		8
        /*00c8*/ 	.dword	_ZN59_INTERNAL_a41b8ba8_28_MultiLabelMarginCriterion_cu_26f6785b4cuda3std6ranges3__45__cpo5ssizeE
	.align		8
        /*00d0*/ 	.dword	_ZN59_INTERNAL_a41b8ba8_28_MultiLabelMarginCriterion_cu_26f6785b4cuda3std6ranges3__45__cpo8distanceE
	.align		8
        /*00d8*/ 	.dword	_ZN59_INTERNAL_a41b8ba8_28_MultiLabelMarginCriterion_cu_26f6785b6thrust23THRUST_300001_SM_900_NS6system6detail10sequential3seqE


//--------------------- .text._ZN2at6native61_GLOBAL__N__a41b8ba8_28_MultiLabelMarginCriterion_cu_26f6785b38multilabel_margin_loss_backward_kernelIN3c108BFloat16EfEEvPT_PKS5_S8_PKlS8_iibb --------------------------
	.section	.text._ZN2at6native61_GLOBAL__N__a41b8ba8_28_MultiLabelMarginCriterion_cu_26f6785b38multilabel_margin_loss_backward_kernelIN3c108BFloat16EfEEvPT_PKS5_S8_PKlS8_iibb,"ax",@progbits
	.align	128
.text._ZN2at6native61_GLOBAL__N__a41b8ba8_28_MultiLabelMarginCriterion_cu_26f6785b38multilabel_margin_loss_backward_kernelIN3c108BFloat16EfEEvPT_PKS5_S8_PKlS8_iibb:
        .type           _ZN2at6native61_GLOBAL__N__a41b8ba8_28_MultiLabelMarginCriterion_cu_26f6785b38multilabel_margin_loss_backward_kernelIN3c108BFloat16EfEEvPT_PKS5_S8_PKlS8_iibb,@function
        .size           _ZN2at6native61_GLOBAL__N__a41b8ba8_28_MultiLabelMarginCriterion_cu_26f6785b38multilabel_margin_loss_backward_kernelIN3c108BFloat16EfEEvPT_PKS5_S8_PKlS8_iibb,(.L_x_225 - _ZN2at6native61_GLOBAL__N__a41b8ba8_28_MultiLabelMarginCriterion_cu_26f6785b38multilabel_margin_loss_backward_kernelIN3c108BFloat16EfEEvPT_PKS5_S8_PKlS8_iibb)
        .other          _ZN2at6native61_GLOBAL__N__a41b8ba8_28_MultiLabelMarginCriterion_cu_26f6785b38multilabel_margin_loss_backward_kernelIN3c108BFloat16EfEEvPT_PKS5_S8_PKlS8_iibb,@"STO_CUDA_ENTRY STV_DEFAULT"
_ZN2at6native61_GLOBAL__N__a41b8ba8_28_MultiLabelMarginCriterion_cu_26f6785b38multilabel_margin_loss_backward_kernelIN3c108BFloat16EfEEvPT_PKS5_S8_PKlS8_iibb:
[----:B------:R-:W-:Y:S01]  /*0000*/  LDC R1, c[0x0][0x28] ;  /* 0x00000a00ff017b82 */ /* 0x000fe20000000800 */
[----:B------:R-:W-:Y:S01]  /*0010*/  ULDC.U8 UR4, c[0x0][0x240] ;  /* 0x0000900000047ab9 */ /* 0x000fe20000000000 */
[----:B------:R-:W0:Y:S01]  /*0020*/  S2R R5, SR_CTAID.X ;  /* 0x0000000000057919 */ /* 0x000e220000002500 */
[----:B------:R-:W-:Y:S01]  /*0030*/  UPRMT UR5, UR4, 0x8880, URZ ;  /* 0x0000888004057896 */ /* 0x000fe2000800003f */
[----:B------:R-:W-:Y:S02]  /*0040*/  ULDC.64 UR6, c[0x0][0x208] ;  /* 0x0000820000067ab9 */ /* 0x000fe40000000a00 */
[----:B------:R-:W-:Y:S02]  /*0050*/  ULDC.S8 UR4, c[0x0][0x241] ;  /* 0x0000904000047ab9 */ /* 0x000fe40000000200 */
[----:B------:R-:W-:-:S03]  /*0060*/  UISETP.NE.AND UP0, UPT, UR4, URZ, UPT ;  /* 0x0000003f0400728c */ /* 0x000fc6000bf05270 */
[----:B------:R-:W-:Y:S02]  /*0070*/  UMOV UR4, UR5 ;  /* 0x0000000500047c82 */ /* 0x000fe40008000000 */
[----:B------:R-:W-:-:S03]  /*0080*/  UISETP.NE.AND UP0, UPT, UR4, URZ, UP0 ;  /* 0x0000003f0400728c */ /* 0x000fc60008705270 */
[----:B------:R-:W-:Y:S02]  /*0090*/  ULDC.64 UR4, c[0x0][0x238] ;  /* 0x00008e0000047ab9 */ /* 0x000fe40000000a00 */
[----:B------:R-:W-:-:S04]  /*00a0*/  USEL UR4, UR4, 0x1, UP0 ;  /* 0x0000000104047887 */ /* 0x000fc80008000000 */
[----:B------:R-:W-:-:S06]  /*00b0*/  UIMAD UR4, UR4, UR5, URZ ;  /* 0x00000005040472a4 */ /* 0x000fcc000f8e023f */
[----:B------:R-:W-:-:S05]  /*00c0*/  I2FP.F32.S32 R0, UR4 ;  /* 0x0000000400007c45 */ /* 0x000fca0008201400 */
[----:B------:R-:W-:Y:S01]  /*00d0*/  FMUL.FTZ R0, R0, 1 ;  /* 0x3f80000000007820 */ /* 0x000fe20000410000 */
[----:B0-----:R-:W-:-:S03]  /*00e0*/  IMAD R4, R5, UR5, RZ ;  /* 0x0000000505047c24 */ /* 0x001fc6000f8e02ff */
[----:B------:R0:W1:Y:S02]  /*00f0*/  F2F.F64.F32 R6, R0 ;  /* 0x0000000000067310 */ /* 0x0000640000201800 */
[----:B0-----:R-:W-:-:S06]  /*0100*/  SHF.R.S32.HI R0, RZ, 0x1f, R4 ;  /* 0x0000001fff007819 */ /* 0x001fcc0000011404 */
[----:B-1----:R-:W0:Y:S01]  /*0110*/  MUFU.RCP64H R3, R7 ;  /* 0x0000000700037308 */ /* 0x002e220000001800 */
[----:B------:R-:W-:-:S05]  /*0120*/  VIADD R2, R7, 0x300402 ;  /* 0x0030040207027836 */ /* 0x000fca0000000000 */
[----:B------:R-:W-:Y:S01]  /*0130*/  FSETP.GEU.AND P0, PT, |R2|, 5.8789094863358348022e-39, PT ;  /* 0x004004020200780b */ /* 0x000fe20003f0e200 */
[----:B0-----:R-:W-:-:S08]  /*0140*/  DFMA R8, -R6, R2, 1 ;  /* 0x3ff000000608742b */ /* 0x001fd00000000102 */
[----:B------:R-:W-:-:S08]  /*0150*/  DFMA R8, R8, R8, R8 ;  /* 0x000000080808722b */ /* 0x000fd00000000008 */
[----:B------:R-:W-:-:S08]  /*0160*/  DFMA R8, R2, R8, R2 ;  /* 0x000000080208722b */ /* 0x000fd00000000002 */
[----:B------:R-:W-:-:S08]  /*0170*/  DFMA R10, -R6, R8, 1 ;  /* 0x3ff00000060a742b */ /* 0x000fd00000000108 */
[----:B------:R-:W-:Y:S01]  /*0180*/  DFMA R8, R8, R10, R8 ;  /* 0x0000000a0808722b */ /* 0x000fe20000000008 */
[----:B------:R-:W-:Y:S10]  /*0190*/  @P0 BRA `(.L_x_0) ;  /* 0x0000000000100947 */ /* 0x000ff40003800000 */
[----:B------:R-:W-:-:S05]  /*01a0*/  LOP3.LUT R2, R7, 0x7fffffff, RZ, 0xc0, !PT ;  /* 0x7fffffff07027812 */ /* 0x000fca00078ec0ff */
[----:B------:R-:W-:Y:S01]  /*01b0*/  VIADD R10, R2, 0xfff00000 ;  /* 0xfff00000020a7836 */ /* 0x000fe20000000000 */
[----:B------:R-:W-:-:S07]  /*01c0*/  MOV R2, 0x1e0 ;  /* 0x000001e000027802 */ /* 0x000fce0000000f00 */
[----:B------:R-:W-:Y:S05]  /*01d0*/  CALL.REL.NOINC `($__internal_0_$__cuda_sm20_dblrcp_rn_slowpath_v3) ;  /* 0x0000000c008c7944 */ /* 0x000fea0003c00000 */
.L_x_0:
[----:B------:R-:W0:Y:S01]  /*01e0*/  S2R R11, SR_TID.X ;  /* 0x00000000000b7919 */ /* 0x000e220000002100 */
[----:B------:R-:W0:Y:S01]  /*01f0*/  LDC R14, c[0x0][0x23c] ;  /* 0x00008f00ff0e7b82 */ /* 0x000e220000000800 */
[----:B------:R1:W2:Y:S01]  /*0200*/  F2F.F32.F64 R6, R8 ;  /* 0x0000000800067310 */ /* 0x0002a20000301000 */
[----:B------:R-:W-:Y:S01]  /*0210*/  UMOV UR4, 0xf0000000 ;  /* 0xf000000000047882 */ /* 0x000fe20000000000 */
[----:B------:R-:W-:Y:S01]  /*0220*/  UMOV UR5, 0x380fffff ;  /* 0x380fffff00057882 */ /* 0x000fe20000000000 */
[----:B------:R-:W-:Y:S01]  /*0230*/  BSSY B0, `(.L_x_1) ;  /* 0x000000f000007945 */ /* 0x000fe20003800000 */
[----:B------:R-:W-:Y:S01]  /*0240*/  DSETP.GEU.AND P0, PT, |R8|, UR4, PT ;  /* 0x0000000408007e2a */ /* 0x000fe2000bf0e200 */
[----:B0-----:R-:W-:-:S13]  /*0250*/  ISETP.GE.AND P1, PT, R11, R14, PT ;  /* 0x0000000e0b00720c */ /* 0x001fda0003f26270 */
[----:B-12---:R-:W-:Y:S05]  /*0260*/  @P1 BRA `(.L_x_2) ;  /* 0x00000000002c1947 */ /* 0x006fea0003800000 */
[----:B------:R-:W0:Y:S01]  /*0270*/  LDC R8, c[0x0][RZ] ;  /* 0x00000000ff087b82 */ /* 0x000e220000000800 */
[----:B------:R-:W-:-:S07]  /*0280*/  IMAD.MOV.U32 R7, RZ, RZ, R11 ;  /* 0x000000ffff077224 */ /* 0x000fce00078e000b */
[----:B------:R-:W1:Y:S02]  /*0290*/  LDC.64 R12, c[0x0][0x210] ;  /* 0x00008400ff0c7b82 */ /* 0x000e640000000a00 */
.L_x_3:
[----:B------:R-:W-:-:S04]  /*02a0*/  IADD3 R3, P1, R4, R7, RZ ;  /* 0x0000000704037210 */ /* 0x000fc80007f3e0ff */
[----:B------:R-:W-:Y:S01]  /*02b0*/  LEA.HI.X.SX32 R10, R7, R0, 0x1, P1 ;  /* 0x00000000070a7211 */ /* 0x000fe200008f0eff */
[----:B0-----:R-:W-:Y:S01]  /*02c0*/  IMAD.IADD R7, R8, 0x1, R7 ;  /* 0x0000000108077824 */ /* 0x001fe200078e0207 */
[----:B-1----:R-:W-:-:S04]  /*02d0*/  LEA R2, P1, R3, R12, 0x1 ;  /* 0x0000000c03027211 */ /* 0x002fc800078208ff */
[----:B------:R-:W-:Y:S02]  /*02e0*/  LEA.HI.X R3, R3, R13, R10, 0x1, P1 ;  /* 0x0000000d03037211 */ /* 0x000fe400008f0c0a */
[----:B------:R-:W-:-:S03]  /*02f0*/  ISETP.GE.AND P1, PT, R7, R14, PT ;  /* 0x0000000e0700720c */ /* 0x000fc60003f26270 */
[----:B------:R2:W-:Y:S10]  /*0300*/  STG.E.U16 desc[UR6][R2.64], RZ ;  /* 0x000000ff02007986 */ /* 0x0005f4000c101506 */
[----:B--2---:R-:W-:Y:S05]  /*0310*/  @!P1 BRA `(.L_x_3) ;  /* 0xfffffffc00e09947 */ /* 0x004fea000383ffff */
.L_x_2:
[----:B------:R-:W-:Y:S05]  /*0320*/  BSYNC B0 ;  /* 0x0000000000007941 */ /* 0x000fea0003800000 */
.L_x_1:
[----:B------:R-:W-:Y:S01]  /*0330*/  @!P0 FMUL R6, R6, 1.175494350822287508e-38 ;  /* 0x0080000006068820 */ /* 0x000fe20000400000 */
[----:B------:R-:W-:Y:S01]  /*0340*/  BAR.SYNC.DEFER_BLOCKING 0x0 ;  /* 0x0000000000007b1d */ /* 0x000fe20000010000 */
[----:B------:R-:W-:-:S05]  /*0350*/  ISETP.GE.AND P0, PT, R14, 0x1, PT ;  /* 0x000000010e00780c */ /* 0x000fca0003f06270 */
[----:B------:R0:W1:Y:S01]  /*0360*/  F2F.BF16.F32 R7, R6 ;  /* 0x0000000600077304 */ /* 0x0000620000202000 */
[----:B------:R-:W-:-:S07]  /*0370*/  ULDC.64 UR18, c[0x0][0x210] ;  /* 0x0000840000127ab9 */ /* 0x000fce0000000a00 */
[----:B------:R-:W-:Y:S05]  /*0380*/  @!P0 BRA `(.L_x_4) ;  /* 0x00000008001c8947 */ /* 0x000fea0003800000 */
[----:B------:R-:W2:Y:S01]  /*0390*/  S2UR UR5, SR_CgaCtaId ;  /* 0x00000000000579c3 */ /* 0x000ea20000008800 */
[----:B------:R-:W-:Y:S01]  /*03a0*/  SHF.R.S32.HI R2, RZ, 0x1f, R11 ;  /* 0x0000001fff027819 */ /* 0x000fe2000001140b */
[----:B------:R-:W-:Y:S01]  /*03b0*/  UMOV UR4, 0x400 ;  /* 0x0000040000047882 */ /* 0x000fe20000000000 */
[----:B------:R-:W-:Y:S01]  /*03c0*/  BSSY B0, `(.L_x_4) ;  /* 0x0000083000007945 */ /* 0x000fe20003800000 */
[----:B-1----:R-:W-:Y:S01]  /*03d0*/  IMAD.U32 R7, R7, 0x10000, RZ ;  /* 0x0001000007077824 */ /* 0x002fe200078e00ff */
[----:B------:R-:W-:Y:S01]  /*03e0*/  LEA.HI R2, R2, R11, RZ, 0x5 ;  /* 0x0000000b02027211 */ /* 0x000fe200078f28ff */
[----:B------:R-:W-:Y:S01]  /*03f0*/  IMAD.MOV.U32 R9, RZ, RZ, RZ ;  /* 0x000000ffff097224 */ /* 0x000fe200078e00ff */
[----:B------:R-:W-:Y:S01]  /*0400*/  ULDC UR8, c[0x0][0x0] ;  /* 0x0000000000087ab9 */ /* 0x000fe20000000800 */
[----:B------:R-:W-:Y:S01]  /*0410*/  ULDC UR9, c[0x0][0x23c] ;  /* 0x00008f0000097ab9 */ /* 0x000fe20000000800 */
[----:B0-----:R-:W-:Y:S01]  /*0420*/  LOP3.LUT R6, R2, 0xffffffe0, RZ, 0xc0, !PT ;  /* 0xffffffe002067812 */ /* 0x001fe200078ec0ff */
[----:B------:R-:W-:Y:S01]  /*0430*/  ULDC.64 UR16, c[0x0][0x210] ;  /* 0x0000840000107ab9 */ /* 0x000fe20000000a00 */
[----:B------:R-:W-:Y:S01]  /*0440*/  SHF.R.S32.HI R8, RZ, 0x5, R2 ;  /* 0x00000005ff087819 */ /* 0x000fe20000011402 */
[----:B------:R-:W-:Y:S01]  /*0450*/  ULDC.64 UR14, c[0x0][0x220] ;  /* 0x00008800000e7ab9 */ /* 0x000fe20000000a00 */
[----:B------:R-:W-:Y:S01]  /*0460*/  ULDC.64 UR12, c[0x0][0x230] ;  /* 0x00008c00000c7ab9 */ /* 0x000fe20000000a00 */
[----:B------:R-:W-:Y:S01]  /*0470*/  IMAD.IADD R6, R11, 0x1, -R6 ;  /* 0x000000010b067824 */ /* 0x000fe200078e0a06 */
[----:B--2---:R-:W-:-:S06]  /*0480*/  ULEA UR4, UR5, UR4, 0x18 ;  /* 0x0000000405047291 */ /* 0x004fcc000f8ec03f */
[----:B------:R-:W-:-:S07]  /*0490*/  LEA R8, R8, UR4, 0x2 ;  /* 0x0000000408087c11 */ /* 0x000fce000f8e10ff */
.L_x_15:
[----:B-1----:R-:W-:Y:S01]  /*04a0*/  IADD3 R3, P0, R4, R9, RZ ;  /* 0x0000000904037210 */ /* 0x002fe20007f1e0ff */
[----:B------:R-:W-:-:S03]  /*04b0*/  ULDC.64 UR10, c[0x0][0x228] ;  /* 0x00008a00000a7ab9 */ /* 0x000fc60000000a00 */
[----:B------:R-:W-:Y:S02]  /*04c0*/  LEA.HI.X.SX32 R10, R9, R0, 0x1, P0 ;  /* 0x00000000090a7211 */ /* 0x000fe400000f0eff */
[----:B--2---:R-:W-:-:S04]  /*04d0*/  LEA R2, P0, R3, UR10, 0x3 ;  /* 0x0000000a03027c11 */ /* 0x004fc8000f8018ff */
[----:B------:R-:W-:-:S06]  /*04e0*/  LEA.HI.X R3, R3, UR11, R10, 0x3, P0 ;  /* 0x0000000b03037c11 */ /* 0x000fcc00080f1c0a */
[----:B------:R-:W2:Y:S02]  /*04f0*/  LDG.E R3, desc[UR6][R2.64] ;  /* 0x0000000602037981 */ /* 0x000ea4000c1e1900 */
[----:B--2---:R-:W-:-:S13]  /*0500*/  ISETP.GE.AND P0, PT, R3, RZ, PT ;  /* 0x000000ff0300720c */ /* 0x004fda0003f06270 */
[----:B0-----:R-:W-:Y:S05]  /*0510*/  @!P0 BRA `(.L_x_5) ;  /* 0x0000000400b48947 */ /* 0x001fea0003800000 */
[----:B------:R-:W0:Y:S01]  /*0520*/  S2R R11, SR_TID.X ;  /* 0x00000000000b7919 */ /* 0x000e220000002100 */
[----:B------:R-:W-:Y:S01]  /*0530*/  ULDC UR5, c[0x0][0x23c] ;  /* 0x00008f0000057ab9 */ /* 0x000fe20000000800 */
[----:B------:R-:W-:Y:S01]  /*0540*/  IADD3 R10, P0, R4, R3, RZ ;  /* 0x00000003040a7210 */ /* 0x000fe20007f1e0ff */
[----:B------:R-:W-:Y:S01]  /*0550*/  ULDC.64 UR10, c[0x0][0x220] ;  /* 0x00008800000a7ab9 */ /* 0x000fe20000000a00 */
[----:B------:R-:W-:Y:S01]  /*0560*/  MOV R16, UR5 ;  /* 0x0000000500107c02 */ /* 0x000fe20008000f00 */
[----:B------:R-:W-:Y:S01]  /*0570*/  IMAD.MOV.U32 R14, RZ, RZ, RZ ;  /* 0x000000ffff0e7224 */ /* 0x000fe200078e00ff */
[----:B------:R-:W-:Y:S01]  /*0580*/  LEA.HI.X.SX32 R3, R3, R0, 0x1, P0 ;  /* 0x0000000003037211 */ /* 0x000fe200000f0eff */
[----:B------:R-:W-:-:S03]  /*0590*/  IMAD.SHL.U32 R12, R10, 0x2, RZ ;  /* 0x000000020a0c7824 */ /* 0x000fc600078e00ff */
[----:B------:R-:W-:Y:S02]  /*05a0*/  SHF.L.U64.HI R10, R10, 0x1, R3 ;  /* 0x000000010a0a7819 */ /* 0x000fe40000010203 */
[----:B------:R-:W-:-:S04]  /*05b0*/  IADD3 R2, P0, R12, UR10, RZ ;  /* 0x0000000a0c027c10 */ /* 0x000fc8000ff1e0ff */
[----:B------:R-:W-:Y:S02]  /*05c0*/  IADD3.X R3, R10, UR11, RZ, P0, !PT ;  /* 0x0000000b0a037c10 */ /* 0x000fe400087fe4ff */
[----:B0-----:R-:W-:-:S13]  /*05d0*/  ISETP.GE.AND P1, PT, R11, R16, PT ;  /* 0x000000100b00720c */ /* 0x001fda0003f26270 */
[----:B------:R-:W-:Y:S05]  /*05e0*/  @P1 BRA `(.L_x_6) ;  /* 0x0000000000a41947 */ /* 0x000fea0003800000 */
[----:B------:R-:W2:Y:S01]  /*05f0*/  LDG.E.U16 R2, desc[UR6][R2.64] ;  /* 0x0000000602027981 */ /* 0x000ea2000c1e1500 */
[----:B------:R-:W-:Y:S02]  /*0600*/  IMAD.MOV.U32 R14, RZ, RZ, RZ ;  /* 0x000000ffff0e7224 */ /* 0x000fe400078e00ff */
[----:B--2---:R-:W-:-:S04]  /*0610*/  IMAD.U32 R13, R2, 0x10000, RZ ;  /* 0x00010000020d7824 */ /* 0x004fc800078e00ff */
[----:B------:R-:W-:Y:S01]  /*0620*/  FADD.FTZ R16, -R13, 1 ;  /* 0x3f8000000d107421 */ /* 0x000fe20000010100 */
[----:B------:R-:W-:-:S03]  /*0630*/  IMAD.MOV.U32 R13, RZ, RZ, R11 ;  /* 0x000000ffff0d7224 */ /* 0x000fc600078e000b */
[----:B------:R-:W0:Y:S02]  /*0640*/  F2F.BF16.F32 R15, R16 ;  /* 0x00000010000f7304 */ /* 0x000e240000202000 */
[----:B0-----:R-:W-:-:S07]  /*0650*/  IMAD.U32 R15, R15, 0x10000, RZ ;  /* 0x000100000f0f7824 */ /* 0x001fce00078e00ff */
.L_x_9:
[----:B------:R-:W-:-:S04]  /*0660*/  IADD3 R17, P0, R4, R13, RZ ;  /* 0x0000000d04117210 */ /* 0x000fc80007f1e0ff */
[----:B0-----:R-:W-:Y:S02]  /*0670*/  LEA.HI.X.SX32 R2, R13, R0, 0x1, P0 ;  /* 0x000000000d027211 */ /* 0x001fe400000f0eff */
[C---:B------:R-:W-:Y:S02]  /*0680*/  SHF.L.U32 R18, R17.reuse, 0x1, RZ ;  /* 0x0000000111127819 */ /* 0x040fe400000006ff */
[----:B------:R-:W-:Y:S02]  /*0690*/  SHF.L.U64.HI R17, R17, 0x1, R2 ;  /* 0x0000000111117819 */ /* 0x000fe40000010202 */
[----:B------:R-:W-:-:S04]  /*06a0*/  IADD3 R2, P0, R18, UR12, RZ ;  /* 0x0000000c12027c10 */ /* 0x000fc8000ff1e0ff */
[----:B------:R-:W-:-:S05]  /*06b0*/  IADD3.X R3, R17, UR13, RZ, P0, !PT ;  /* 0x0000000d11037c10 */ /* 0x000fca00087fe4ff */
[----:B------:R-:W2:Y:S01]  /*06c0*/  LDG.E.U16 R2, desc[UR6][R2.64] ;  /* 0x0000000602027981 */ /* 0x000ea2000c1e1500 */
[----:B------:R-:W-:Y:S01]  /*06d0*/  IMAD.U32 R16, RZ, RZ, UR9 ;  /* 0x00000009ff107e24 */ /* 0x000fe2000f8e00ff */
[----:B------:R-:W-:Y:S01]  /*06e0*/  BSSY B1, `(.L_x_7) ;  /* 0x0000018000017945 */ /* 0x000fe20003800000 */
[----:B------:R-:W-:-:S05]  /*06f0*/  VIADD R13, R13, UR8 ;  /* 0x000000080d0d7c36 */ /* 0x000fca0008000000 */
[----:B------:R-:W-:Y:S01]  /*0700*/  ISETP.GE.AND P0, PT, R13, R16, PT ;  /* 0x000000100d00720c */ /* 0x000fe20003f06270 */
[----:B--2---:R-:W-:-:S06]  /*0710*/  IMAD.U32 R19, R2, 0x10000, RZ ;  /* 0x0001000002137824 */ /* 0x004fcc00078e00ff */
[----:B------:R-:W0:Y:S02]  /*0720*/  F2I.FTZ.TRUNC.NTZ R19, R19 ;  /* 0x0000001300137305 */ /* 0x000e24000021f100 */
[----:B0-----:R-:W-:-:S13]  /*0730*/  ISETP.NE.AND P1, PT, R19, RZ, PT ;  /* 0x000000ff1300720c */ /* 0x001fda0003f25270 */
[----:B------:R-:W-:Y:S05]  /*0740*/  @P1 BRA `(.L_x_8) ;  /* 0x0000000000441947 */ /* 0x000fea0003800000 */
[----:B------:R-:W-:-:S04]  /*0750*/  IADD3 R2, P1, R18, UR14, RZ ;  /* 0x0000000e12027c10 */ /* 0x000fc8000ff3e0ff */
[----:B------:R-:W-:-:S05]  /*0760*/  IADD3.X R3, R17, UR15, RZ, P1, !PT ;  /* 0x0000000f11037c10 */ /* 0x000fca0008ffe4ff */
[----:B------:R-:W2:Y:S02]  /*0770*/  LDG.E.U16 R2, desc[UR6][R2.64] ;  /* 0x0000000602027981 */ /* 0x000ea4000c1e1500 */
[----:B--2---:R-:W-:-:S04]  /*0780*/  IMAD.U32 R20, R2, 0x10000, RZ ;  /* 0x0001000002147824 */ /* 0x004fc800078e00ff */
[----:B------:R-:W-:-:S06]  /*0790*/  FADD.FTZ R20, R15, R20 ;  /* 0x000000140f147221 */ /* 0x000fcc0000010000 */
[----:B------:R-:W0:Y:S02]  /*07a0*/  F2F.BF16.F32 R20, R20 ;  /* 0x0000001400147304 */ /* 0x000e240000202000 */
[----:B0-----:R-:W-:-:S05]  /*07b0*/  IMAD.U32 R19, R20, 0x10000, RZ ;  /* 0x0001000014137824 */ /* 0x001fca00078e00ff */
[----:B------:R-:W-:-:S13]  /*07c0*/  FSETP.GT.FTZ.AND P1, PT, R19, RZ, PT ;  /* 0x000000ff1300720b */ /* 0x000fda0003f34000 */
[----:B------:R-:W-:Y:S05]  /*07d0*/  @!P1 BRA `(.L_x_8) ;  /* 0x0000000000209947 */ /* 0x000fea0003800000 */
[----:B------:R-:W-:-:S04]  /*07e0*/  IADD3 R2, P1, R18, UR16, RZ ;  /* 0x0000001012027c10 */ /* 0x000fc8000ff3e0ff */
[----:B------:R-:W-:-:S05]  /*07f0*/  IADD3.X R3, R17, UR17, RZ, P1, !PT ;  /* 0x0000001111037c10 */ /* 0x000fca0008ffe4ff */
[----:B------:R-:W2:Y:S01]  /*0800*/  LDG.E.U16 R17, desc[UR6][R2.64] ;  /* 0x0000000602117981 */ /* 0x000ea2000c1e1500 */
[----:B------:R-:W-:Y:S01]  /*0810*/  FADD.FTZ R14, -R7, R14 ;  /* 0x0000000e070e7221 */ /* 0x000fe20000010100 */
[----:B--2---:R-:W-:-:S04]  /*0820*/  IMAD.U32 R18, R17, 0x10000, RZ ;  /* 0x0001000011127824 */ /* 0x004fc800078e00ff */
[----:B------:R-:W-:-:S05]  /*0830*/  FADD.FTZ R18, R7, R18 ;  /* 0x0000001207127221 */ /* 0x000fca0000010000 */
[----:B------:R-:W-:-:S05]  /*0840*/  F2FP.BF16.F32.PACK_AB R18, RZ, R18 ;  /* 0x00000012ff12723e */ /* 0x000fca00000010ff */
[----:B------:R0:W-:Y:S02]  /*0850*/  STG.E.U16 desc[UR6][R2.64], R18 ;  /* 0x0000001202007986 */ /* 0x0001e4000c101506 */
.L_x_8:
[----:B------:R-:W-:Y:S05]  /*0860*/  BSYNC B1 ;  /* 0x0000000000017941 */ /* 0x000fea0003800000 */
.L_x_7:
[----:B------:R-:W-:Y:S05]  /*0870*/  @!P0 BRA `(.L_x_9) ;  /* 0xfffffffc00788947 */ /* 0x000fea000383ffff */
.L_x_6:
[----:B------:R-:W-:Y:S05]  /*0880*/  WARPSYNC.ALL ;  /* 0x0000000000007948 */ /* 0x000fea0003800000 */
[----:B0-----:R-:W0:Y:S01]  /*0890*/  SHFL.DOWN PT, R3, R14, 0x10, 0x1f ;  /* 0x0a001f000e037f89 */ /* 0x001e2200000e0000 */
[----:B------:R-:W-:Y:S08]  /*08a0*/  BAR.SYNC.DEFER_BLOCKING 0x0 ;  /* 0x0000000000007b1d */ /* 0x000ff00000010000 */
[----:B------:R-:W-:Y:S01]  /*08b0*/  BAR.SYNC.DEFER_BLOCKING 0x0 ;  /* 0x0000000000007b1d */ /* 0x000fe20000010000 */
[----:B0-----:R-:W-:Y:S01]  /*08c0*/  FADD.FTZ R3, R3, R14 ;  /* 0x0000000e03037221 */ /* 0x001fe20000010000 */
[----:B------:R-:W-:Y:S01]  /*08d0*/  ISETP.NE.AND P0, PT, R6, RZ, PT ;  /* 0x000000ff0600720c */ /* 0x000fe20003f05270 */
[----:B------:R-:W-:-:S03]  /*08e0*/  USHF.R.U32.HI UR5, URZ, 0x5, UR8 ;  /* 0x000000053f057899 */ /* 0x000fc60008011608 */
[----:B------:R-:W-:Y:S01]  /*08f0*/  BSSY B1, `(.L_x_10) ;  /* 0x000001e000017945 */ /* 0x000fe20003800000 */
[----:B------:R-:W0:Y:S02]  /*0900*/  SHFL.DOWN PT, R2, R3, 0x8, 0x1f ;  /* 0x09001f0003027f89 */ /* 0x000e2400000e0000 */
[----:B------:R-:W-:-:S13]  /*0910*/  ISETP.GE.AND P1, PT, R11, UR5, PT ;  /* 0x000000050b007c0c */ /* 0x000fda000bf26270 */
[----:B------:R-:W-:Y:S01]  /*0920*/  @!P1 LEA R14, R6, UR4, 0x2 ;  /* 0x00000004060e9c11 */ /* 0x000fe2000f8e10ff */
[----:B0-----:R-:W-:Y:S01]  /*0930*/  FADD.FTZ R2, R3, R2 ;  /* 0x0000000203027221 */ /* 0x001fe20000010000 */
[----:B------:R-:W-:-:S04]  /*0940*/  MOV R3, RZ ;  /* 0x000000ff00037202 */ /* 0x000fc80000000f00 */
[----:B------:R-:W0:Y:S02]  /*0950*/  SHFL.DOWN PT, R13, R2, 0x4, 0x1f ;  /* 0x08801f00020d7f89 */ /* 0x000e2400000e0000 */
[----:B0-----:R-:W-:Y:S01]  /*0960*/  FADD.FTZ R13, R2, R13 ;  /* 0x0000000d020d7221 */ /* 0x001fe20000010000 */
[----:B------:R-:W-:-:S04]  /*0970*/  VIADD R2, R11, 0x1f ;  /* 0x0000001f0b027836 */ /* 0x000fc80000000000 */
[----:B------:R-:W0:Y:S02]  /*0980*/  SHFL.DOWN PT, R18, R13, 0x2, 0x1f ;  /* 0x08401f000d127f89 */ /* 0x000e2400000e0000 */
[----:B0-----:R-:W-:-:S05]  /*0990*/  FADD.FTZ R18, R13, R18 ;  /* 0x000000120d127221 */ /* 0x001fca0000010000 */
[----:B------:R-:W0:Y:S02]  /*09a0*/  SHFL.DOWN PT, R15, R18, 0x1, 0x1f ;  /* 0x08201f00120f7f89 */ /* 0x000e2400000e0000 */
[----:B0-----:R-:W-:-:S05]  /*09b0*/  FADD.FTZ R15, R18, R15 ;  /* 0x0000000f120f7221 */ /* 0x001fca0000010000 */
[----:B------:R0:W-:Y:S01]  /*09c0*/  @!P0 STS [R8], R15 ;  /* 0x0000000f08008388 */ /* 0x0001e20000000800 */
[----:B------:R-:W-:Y:S01]  /*09d0*/  BAR.SYNC.DEFER_BLOCKING 0x0 ;  /* 0x0000000000007b1d */ /* 0x000fe20000010000 */
[----:B------:R-:W-:-:S05]  /*09e0*/  ISETP.GT.U32.AND P0, PT, R2, 0x3e, PT ;  /* 0x0000003e0200780c */ /* 0x000fca0003f04070 */
[----:B------:R0:W1:Y:S08]  /*09f0*/  @!P1 LDS R3, [R14] ;  /* 0x000000000e039984 */ /* 0x0000700000000800 */
[----:B0-----:R-:W-:Y:S05]  /*0a00*/  @P0 BRA `(.L_x_11) ;  /* 0x0000000000300947 */ /* 0x001fea0003800000 */
[----:B------:R-:W-:-:S03]  /*0a10*/  UMOV UR5, 0xffffffff ;  /* 0xffffffff00057882 */ /* 0x000fc60000000000 */
[----:B------:R-:W-:Y:S05]  /*0a20*/  BRA.DIV UR5, `(.L_x_12) ;  /* 0x0000000205ec7947 */ /* 0x000fea000b800000 */
[----:B-1----:R-:W0:Y:S02]  /*0a30*/  SHFL.DOWN PT, R2, R3, 0x10, 0x1f ;  /* 0x0a001f0003027f89 */ /* 0x002e2400000e0000 */
[----:B0-----:R-:W-:-:S05]  /*0a40*/  FADD.FTZ R2, R3, R2 ;  /* 0x0000000203027221 */ /* 0x001fca0000010000 */
[----:B------:R-:W0:Y:S02]  /*0a50*/  SHFL.DOWN PT, R13, R2, 0x8, 0x1f ;  /* 0x09001f00020d7f89 */ /* 0x000e2400000e0000 */
[----:B0-----:R-:W-:-:S05]  /*0a60*/  FADD.FTZ R13, R2, R13 ;  /* 0x0000000d020d7221 */ /* 0x001fca0000010000 */
[----:B------:R-:W0:Y:S02]  /*0a70*/  SHFL.DOWN PT, R14, R13, 0x4, 0x1f ;  /* 0x08801f000d0e7f89 */ /* 0x000e2400000e0000 */
[----:B0-----:R-:W-:-:S05]  /*0a80*/  FADD.FTZ R14, R13, R14 ;  /* 0x0000000e0d0e7221 */ /* 0x001fca0000010000 */
[----:B------:R-:W0:Y:S02]  /*0a90*/  SHFL.DOWN PT, R15, R14, 0x2, 0x1f ;  /* 0x08401f000e0f7f89 */ /* 0x000e2400000e0000 */
[----:B0-----:R-:W-:-:S05]  /*0aa0*/  FADD.FTZ R15, R14, R15 ;  /* 0x0000000f0e0f7221 */ /* 0x001fca0000010000 */
[----:B------:R0:W1:Y:S02]  /*0ab0*/  SHFL.DOWN PT, R18, R15, 0x1, 0x1f ;  /* 0x08201f000f127f89 */ /* 0x00006400000e0000 */
.L_x_23:
[----:B-1----:R-:W-:-:S07]  /*0ac0*/  FADD.FTZ R3, R15, R18 ;  /* 0x000000120f037221 */ /* 0x002fce0000010000 */
.L_x_11:
[----:B------:R-:W-:Y:S05]  /*0ad0*/  BSYNC B1 ;  /* 0x0000000000017941 */ /* 0x000fea0003800000 */
.L_x_10:
[----:B------:R-:W-:Y:S01]  /*0ae0*/  ISETP.NE.AND P0, PT, R11, RZ, PT ;  /* 0x000000ff0b00720c */ /* 0x000fe20003f05270 */
[----:B------:R-:W-:-:S12]  /*0af0*/  BSSY B1, `(.L_x_13) ;  /* 0x000000c000017945 */ /* 0x000fd80003800000 */
[----:B------:R-:W-:Y:S05]  /*0b00*/  @P0 BRA `(.L_x_14) ;  /* 0x0000000000280947 */ /* 0x000fea0003800000 */
[----:B------:R-:W-:Y:S02]  /*0b10*/  ULDC.64 UR10, c[0x0][0x210] ;  /* 0x00008400000a7ab9 */ /* 0x000fe40000000a00 */
[----:B------:R-:W-:-:S04]  /*0b20*/  IADD3 R12, P0, R12, UR10, RZ ;  /* 0x0000000a0c0c7c10 */ /* 0x000fc8000ff1e0ff */
[----:B------:R-:W-:-:S05]  /*0b30*/  IADD3.X R13, R10, UR11, RZ, P0, !PT ;  /* 0x0000000b0a0d7c10 */ /* 0x000fca00087fe4ff */
[----:B------:R-:W2:Y:S01]  /*0b40*/  LDG.E.U16 R2, desc[UR6][R12.64] ;  /* 0x000000060c027981 */ /* 0x000ea2000c1e1500 */
[----:B-1----:R-:W1:Y:S02]  /*0b50*/  F2F.BF16.F32 R3, R3 ;  /* 0x0000000300037304 */ /* 0x002e640000202000 */
[----:B-1----:R-:W-:Y:S02]  /*0b60*/  IMAD.U32 R11, R3, 0x10000, RZ ;  /* 0x00010000030b7824 */ /* 0x002fe400078e00ff */
[----:B--2---:R-:W-:-:S04]  /*0b70*/  IMAD.U32 R2, R2, 0x10000, RZ ;  /* 0x0001000002027824 */ /* 0x004fc800078e00ff */
[----:B------:R-:W-:-:S05]  /*0b80*/  FADD.FTZ R2, R2, R11 ;  /* 0x0000000b02027221 */ /* 0x000fca0000010000 */
[----:B------:R-:W-:-:S05]  /*0b90*/  F2FP.BF16.F32.PACK_AB R2, RZ, R2 ;  /* 0x00000002ff02723e */ /* 0x000fca00000010ff */
[----:B------:R2:W-:Y:S02]  /*0ba0*/  STG.E.U16 desc[UR6][R12.64], R2 ;  /* 0x000000020c007986 */ /* 0x0005e4000c101506 */
.L_x_14:
[----:B------:R-:W-:Y:S05]  /*0bb0*/  BSYNC B1 ;  /* 0x0000000000017941 */ /* 0x000fea0003800000 */
.L_x_13:
[----:B------:R-:W-:-:S05]  /*0bc0*/  VIADD R9, R9, 0x1 ;  /* 0x0000000109097836 */ /* 0x000fca0000000000 */
[----:B------:R-:W-:-:S13]  /*0bd0*/  ISETP.GE.AND P0, PT, R9, R16, PT ;  /* 0x000000100900720c */ /* 0x000fda0003f06270 */
[----:B------:R-:W-:Y:S05]  /*0be0*/  @!P0 BRA `(.L_x_15) ;  /* 0xfffffff8002c8947 */ /* 0x000fea000383ffff */
.L_x_5:
[----:B------:R-:W-:Y:S05]  /*0bf0*/  BSYNC B0 ;  /* 0x0000000000007941 */ /* 0x000fea0003800000 */
.L_x_4:
[----:B0-----:R-:W0:Y:S01]  /*0c00*/  S2R R6, SR_TID.X ;  /* 0x0000000000067919 */ /* 0x001e220000002100 */
[----:B------:R-:W0:Y:S02]  /*0c10*/  LDC R11, c[0x0][0x23c] ;  /* 0x00008f00ff0b7b82 */ /* 0x000e240000000800 */
[----:B0-----:R-:W-:-:S13]  /*0c20*/  ISETP.GE.AND P0, PT, R6, R11, PT ;  /* 0x0000000b0600720c */ /* 0x001fda0003f06270 */
[----:B------:R-:W-:Y:S05]  /*0c30*/  @P0 EXIT ;  /* 0x000000000000094d */ /* 0x000fea0003800000 */
[----:B-12---:R-:W0:Y:S01]  /*0c40*/  LDC.64 R2, c[0x0][0x218] ;  /* 0x00008600ff027b82 */ /* 0x006e220000000a00 */
[----:B------:R-:W-:Y:S01]  /*0c50*/  ULDC.S8 UR5, c[0x0][0x241] ;  /* 0x0000904000057ab9 */ /* 0x000fe20000000200 */
[----:B------:R-:W-:Y:S01]  /*0c60*/  ULDC.64 UR10, c[0x0][0x218] ;  /* 0x00008600000a7ab9 */ /* 0x000fe20000000a00 */
[----:B------:R-:W-:Y:S01]  /*0c70*/  ISETP.NE.AND P0, PT, RZ, UR5, PT ;  /* 0x00000005ff007c0c */ /* 0x000fe2000bf05270 */
[----:B------:R-:W-:Y:S04]  /*0c80*/  BSSY B0, `(.L_x_16) ;  /* 0x0000014000007945 */ /* 0x000fe80003800000 */
[----:B------:R-:W1:Y:S01]  /*0c90*/  LDC R10, c[0x0][RZ] ;  /* 0x00000000ff0a7b82 */ /* 0x000e620000000800 */
[----:B0-----:R-:W-:-:S04]  /*0ca0*/  IMAD.WIDE R2, R5, 0x2, R2 ;  /* 0x0000000205027825 */ /* 0x001fc800078e0202 */
[----:B------:R-:W-:Y:S01]  /*0cb0*/  IMAD.MOV.U32 R5, RZ, RZ, R6 ;  /* 0x000000ffff057224 */ /* 0x000fe200078e0006 */
[----:B------:R-:W-:Y:S02]  /*0cc0*/  SEL R2, R2, UR10, !P0 ;  /* 0x0000000a02027c07 */ /* 0x000fe4000c000000 */
[----:B------:R-:W-:-:S07]  /*0cd0*/  SEL R3, R3, UR11, !P0 ;  /* 0x0000000b03037c07 */ /* 0x000fce000c000000 */
.L_x_17:
[----:B0-----:R-:W-:Y:S01]  /*0ce0*/  IADD3 R7, P0, R4, R5, RZ ;  /* 0x0000000504077210 */ /* 0x001fe20007f1e0ff */
[----:B------:R-:W2:Y:S03]  /*0cf0*/  LDG.E.U16 R9, desc[UR6][R2.64] ;  /* 0x0000000602097981 */ /* 0x000ea6000c1e1500 */
[----:B------:R-:W-:Y:S02]  /*0d00*/  LEA.HI.X.SX32 R8, R5, R0, 0x1, P0 ;  /* 0x0000000005087211 */ /* 0x000fe400000f0eff */
[----:B------:R-:W-:-:S04]  /*0d10*/  LEA R6, P0, R7, UR18, 0x1 ;  /* 0x0000001207067c11 */ /* 0x000fc8000f8008ff */
[----:B------:R-:W-:-:S05]  /*0d20*/  LEA.HI.X R7, R7, UR19, R8, 0x1, P0 ;  /* 0x0000001307077c11 */ /* 0x000fca00080f0c08 */
[----:B------:R-:W3:Y:S01]  /*0d30*/  LDG.E.U16 R8, desc[UR6][R6.64] ;  /* 0x0000000606087981 */ /* 0x000ee2000c1e1500 */
[----:B-1----:R-:W-:-:S05]  /*0d40*/  IMAD.IADD R5, R10, 0x1, R5 ;  /* 0x000000010a057824 */ /* 0x002fca00078e0205 */
[----:B------:R-:W-:Y:S01]  /*0d50*/  ISETP.GE.AND P0, PT, R5, R11, PT ;  /* 0x0000000b0500720c */ /* 0x000fe20003f06270 */
[----:B--2---:R-:W-:Y:S01]  /*0d60*/  IMAD.U32 R9, R9, 0x10000, RZ ;  /* 0x0001000009097824 */ /* 0x004fe200078e00ff */
[----:B---3--:R-:W-:-:S05]  /*0d70*/  SHF.L.U32 R8, R8, 0x10, RZ ;  /* 0x0000001008087819 */ /* 0x008fca00000006ff */
[----:B------:R-:W-:-:S05]  /*0d80*/  FMUL.FTZ R8, R8, R9 ;  /* 0x0000000908087220 */ /* 0x000fca0000410000 */
[----:B------:R-:W-:-:S05]  /*0d90*/  F2FP.BF16.F32.PACK_AB R8, RZ, R8 ;  /* 0x00000008ff08723e */ /* 0x000fca00000010ff */
[----:B------:R0:W-:Y:S01]  /*0da0*/  STG.E.U16 desc[UR6][R6.64], R8 ;  /* 0x0000000806007986 */ /* 0x0001e2000c101506 */
[----:B------:R-:W-:Y:S05]  /*0db0*/  @!P0 BRA `(.L_x_17) ;  /* 0xfffffffc00c88947 */ /* 0x000fea000383ffff */
[----:B------:R-:W-:Y:S05]  /*0dc0*/  BSYNC B0 ;  /* 0x0000000000007941 */ /* 0x000fea0003800000 */
.L_x_16:
[----:B------:R-:W-:Y:S05]  /*0dd0*/  EXIT ;  /* 0x000000000000794d */ /* 0x000fea0003800000 */
.L_x_12:
[----:B------:R-:W-:Y:S02]  /*0de0*/  IMAD.MOV.U32 R20, RZ, RZ, 0x10 ;  /* 0x00000010ff147424 */ /* 0x000fe400078e00ff */
[----:B------:R-:W-:Y:S02]  /*0df0*/  IMAD.MOV.U32 R22, RZ, RZ, 0x1f ;  /* 0x0000001fff167424 */ /* 0x000fe400078e00ff */
[----:B------:R-:W-:-:S07]  /*0e00*/  IMAD.MOV.U32 R17, RZ, RZ, -0x1 ;  /* 0xffffffffff117424 */ /* 0x000fce00078e00ff */
[----:B-1----:R-:W-:Y:S05]  /*0e10*/  WARPSYNC.COLLECTIVE R17, `(.L_x_18) ;  /* 0x0000000011087348 */ /* 0x002fea0003c00000 */
[----:B-1----:R0:W1:Y:S02]  /*0e20*/  SHFL.DOWN P0, R18, R3, R20, R22 ;  /* 0x0800001403127389 */ /* 0x0020640000000016 */
[----:B01----:R-:W-:Y:S01]  /*0e30*/  ENDCOLLECTIVE ;  /* 0x000000000000791b */ /* 0x003fe20003800000 */
.L_x_18:
[----:B------:R-:W-:Y:S01]  /*0e40*/  HFMA2.MMA R20, -RZ, RZ, 0, 4.76837158203125e-07 ;  /* 0x00000008ff147435 */ /* 0x000fe200000001ff */
[----:B------:R-:W-:-:S04]  /*0e50*/  IMAD.MOV.U32 R2, RZ, RZ, R18 ;  /* 0x000000ffff027224 */ /* 0x000fc800078e0012 */
[----:B------:R-:W-:-:S04]  /*0e60*/  FADD.FTZ R2, R3, R2 ;  /* 0x0000000203027221 */ /* 0x000fc80000010000 */
[----:B------:R-:W-:-:S07]  /*0e70*/  IMAD.MOV.U32 R3, RZ, RZ, R2 ;  /* 0x000000ffff037224 */ /* 0x000fce00078e0002 */
[----:B------:R-:W-:Y:S05]  /*0e80*/  WARPSYNC.COLLECTIVE R17, `(.L_x_19) ;  /* 0x0000000011087348 */ /* 0x000fea0003c00000 */
[----:B------:R0:W1:Y:S02]  /*0e90*/  SHFL.DOWN P0, R18, R3, R20, R22 ;  /* 0x0800001403127389 */ /* 0x0000640000000016 */
[----:B01----:R-:W-:Y:S01]  /*0ea0*/  ENDCOLLECTIVE ;  /* 0x000000000000791b */ /* 0x003fe20003800000 */
.L_x_19:
[----:B------:R-:W-:Y:S02]  /*0eb0*/  IMAD.MOV.U32 R20, RZ, RZ, 0x4 ;  /* 0x00000004ff147424 */ /* 0x000fe400078e00ff */
[----:B------:R-:W-:-:S04]  /*0ec0*/  IMAD.MOV.U32 R13, RZ, RZ, R18 ;  /* 0x000000ffff0d7224 */ /* 0x000fc800078e0012 */
[----:B------:R-:W-:-:S04]  /*0ed0*/  FADD.FTZ R13, R2, R13 ;  /* 0x0000000d020d7221 */ /* 0x000fc80000010000 */
[----:B------:R-:W-:-:S07]  /*0ee0*/  IMAD.MOV.U32 R3, RZ, RZ, R13 ;  /* 0x000000ffff037224 */ /* 0x000fce00078e000d */
[----:B------:R-:W-:Y:S05]  /*0ef0*/  WARPSYNC.COLLECTIVE R17, `(.L_x_20) ;  /* 0x0000000011087348 */ /* 0x000fea0003c00000 */
[----:B------:R0:W1:Y:S02]  /*0f00*/  SHFL.DOWN P0, R18, R3, R20, R22 ;  /* 0x0800001403127389 */ /* 0x0000640000000016 */
[----:B01----:R-:W-:Y:S01]  /*0f10*/  ENDCOLLECTIVE ;  /* 0x000000000000791b */ /* 0x003fe20003800000 */
.L_x_20:
[----:B------:R-:W-:Y:S01]  /*0f20*/  MOV R20, 0x2 ;  /* 0x0000000200147802 */ /* 0x000fe20000000f00 */
[----:B------:R-:W-:-:S04]  /*0f30*/  IMAD.MOV.U32 R14, RZ, RZ, R18 ;  /* 0x000000ffff0e7224 */ /* 0x000fc800078e0012 */
[----:B------:R-:W-:-:S04]  /*0f40*/  FADD.FTZ R14, R13, R14 ;  /* 0x0000000e0d0e7221 */ /* 0x000fc80000010000 */
[----:B------:R-:W-:-:S07]  /*0f50*/  IMAD.MOV.U32 R3, RZ, RZ, R14 ;  /* 0x000000ffff037224 */ /* 0x000fce00078e000e */
[----:B------:R-:W-:Y:S05]  /*0f60*/  WARPSYNC.COLLECTIVE R17, `(.L_x_21) ;  /* 0x0000000011087348 */ /* 0x000fea0003c00000 */
[----:B------:R0:W1:Y:S02]  /*0f70*/  SHFL.DOWN P0, R18, R3, R20, R22 ;  /* 0x0800001403127389 */ /* 0x0000640000000016 */
[----:B01----:R-:W-:Y:S01]  /*0f80*/  ENDCOLLECTIVE ;  /* 0x000000000000791b */ /* 0x003fe20003800000 */
.L_x_21:
[----:B------:R-:W-:Y:S02]  /*0f90*/  IMAD.MOV.U32 R20, RZ, RZ, 0x1 ;  /* 0x00000001ff147424 */ /* 0x000fe400078e00ff */
[----:B------:R-:W-:-:S04]  /*0fa0*/  IMAD.MOV.U32 R15, RZ, RZ, R18 ;  /* 0x000000ffff0f7224 */ /* 0x000fc800078e0012 */
[----:B------:R-:W-:-:S04]  /*0fb0*/  FADD.FTZ R15, R14, R15 ;  /* 0x0000000f0e0f7221 */ /* 0x000fc80000010000 */
[----:B------:R-:W-:-:S07]  /*0fc0*/  IMAD.MOV.U32 R3, RZ, RZ, R15 ;  /* 0x000000ffff037224 */ /* 0x000fce00078e000f */
[----:B------:R-:W-:Y:S05]  /*0fd0*/  WARPSYNC.COLLECTIVE R17, `(.L_x_22) ;  /* 0x0000000011087348 */ /* 0x000fea0003c00000 */
[----:B------:R0:W1:Y:S02]  /*0fe0*/  SHFL.DOWN P0, R18, R3, R20, R22 ;  /* 0x0800001403127389 */ /* 0x0000640000000016 */
[----:B01----:R-:W-:Y:S01]  /*0ff0*/  ENDCOLLECTIVE ;  /* 0x000000000000791b */ /* 0x003fe20003800000 */
.L_x_22:
[----:B------:R-:W-:Y:S05]  /*1000*/  BRA `(.L_x_23) ;  /* 0xfffffff800ac7947 */ /* 0x000fea000383ffff */
        .weak           $__internal_0_$__cuda_sm20_dblrcp_rn_slowpath_v3
        .type           $__internal_0_$__cuda_sm20_dblrcp_rn_slowpath_v3,@function
        .size           $__internal_0_$__cuda_sm20_dblrcp_rn_slowpath_v3,(.L_x_225 - $__internal_0_$__cuda_sm20_dblrcp_rn_slowpath_v3)
$__internal_0_$__cuda_sm20_dblrcp_rn_slowpath_v3:
[----:B------:R-:W-:-:S14]  /*1010*/  DSETP.GTU.AND P0, PT, |R6|, +INF , PT ;  /* 0x7ff000000600742a */ /* 0x000fdc0003f0c200 */
[----:B------:R-:W-:Y:S05]  /*1020*/  @P0 BRA `(.L_x_24) ;  /* 0x00000000007c0947 */ /* 0x000fea0003800000 */
[----:B------:R-:W-:-:S05]  /*1030*/  LOP3.LUT R3, R7, 0x7fffffff, RZ, 0xc0, !PT ;  /* 0x7fffffff07037812 */ /* 0x000fca00078ec0ff */
[----:B------:R-:W-:-:S05]  /*1040*/  VIADD R8, R3, 0xffffffff ;  /* 0xffffffff03087836 */ /* 0x000fca0000000000 */
[----:B------:R-:W-:-:S13]  /*1050*/  ISETP.GE.U32.AND P0, PT, R8, 0x7fefffff, PT ;  /* 0x7fefffff0800780c */ /* 0x000fda0003f06070 */
[----:B------:R-:W-:Y:S01]  /*1060*/  @P0 LOP3.LUT R9, R7, 0x7ff00000, RZ, 0x3c, !PT ;  /* 0x7ff0000007090812 */ /* 0x000fe200078e3cff */
[----:B------:R-:W-:Y:S01]  /*1070*/  @P0 IMAD.MOV.U32 R8, RZ, RZ, RZ ;  /* 0x000000ffff080224 */ /* 0x000fe200078e00ff */
[----:B------:R-:W-:Y:S06]  /*1080*/  @P0 BRA `(.L_x_25) ;  /* 0x00000000006c0947 */ /* 0x000fec0003800000 */
[----:B------:R-:W-:-:S13]  /*1090*/  ISETP.GE.U32.AND P0, PT, R3, 0x1000001, PT ;  /* 0x010000010300780c */ /* 0x000fda0003f06070 */
[----:B------:R-:W-:Y:S05]  /*10a0*/  @!P0 BRA `(.L_x_26) ;  /* 0x0000000000348947 */ /* 0x000fea0003800000 */
[----:B------:R-:W-:Y:S01]  /*10b0*/  IADD3 R9, R7, -0x3fe00000, RZ ;  /* 0xc020000007097810 */ /* 0x000fe20007ffe0ff */
[----:B------:R-:W-:-:S03]  /*10c0*/  IMAD.MOV.U32 R8, RZ, RZ, R6 ;  /* 0x000000ffff087224 */ /* 0x000fc600078e0006 */
[----:B------:R-:W0:Y:S03]  /*10d0*/  MUFU.RCP64H R11, R9 ;  /* 0x00000009000b7308 */ /* 0x000e260000001800 */
[----:B0-----:R-:W-:-:S08]  /*10e0*/  DFMA R12, -R8, R10, 1 ;  /* 0x3ff00000080c742b */ /* 0x001fd0000000010a */
[----:B------:R-:W-:-:S08]  /*10f0*/  DFMA R12, R12, R12, R12 ;  /* 0x0000000c0c0c722b */ /* 0x000fd0000000000c */
[----:B------:R-:W-:-:S08]  /*1100*/  DFMA R12, R10, R12, R10 ;  /* 0x0000000c0a0c722b */ /* 0x000fd0000000000a */
[----:B------:R-:W-:-:S08]  /*1110*/  DFMA R10, -R8, R12, 1 ;  /* 0x3ff00000080a742b */ /* 0x000fd0000000010c */
[----:B------:R-:W-:-:S08]  /*1120*/  DFMA R10, R12, R10, R12 ;  /* 0x0000000a0c0a722b */ /* 0x000fd0000000000c */
[----:B------:R-:W-:-:S08]  /*1130*/  DMUL R10, R10, 2.2250738585072013831e-308 ;  /* 0x001000000a0a7828 */ /* 0x000fd00000000000 */
[----:B------:R-:W-:-:S08]  /*1140*/  DFMA R6, -R6, R10, 1 ;  /* 0x3ff000000606742b */ /* 0x000fd0000000010a */
[----:B------:R-:W-:-:S08]  /*1150*/  DFMA R6, R6, R6, R6 ;  /* 0x000000060606722b */ /* 0x000fd00000000006 */
[----:B------:R-:W-:Y:S01]  /*1160*/  DFMA R8, R10, R6, R10 ;  /* 0x000000060a08722b */ /* 0x000fe2000000000a */
[----:B------:R-:W-:Y:S10]  /*1170*/  BRA `(.L_x_25) ;  /* 0x0000000000307947 */ /* 0x000ff40003800000 */
.L_x_26:
[----:B------:R-:W-:Y:S01]  /*1180*/  DMUL R6, R6, 8.11296384146066816958e+31 ;  /* 0x4690000006067828 */ /* 0x000fe20000000000 */
[----:B------:R-:W-:-:S05]  /*1190*/  IMAD.MOV.U32 R8, RZ, RZ, R10 ;  /* 0x000000ffff087224 */ /* 0x000fca00078e000a */
[----:B------:R-:W0:Y:S02]  /*11a0*/  MUFU.RCP64H R9, R7 ;  /* 0x0000000700097308 */ /* 0x000e240000001800 */
[----:B0-----:R-:W-:-:S08]  /*11b0*/  DFMA R10, -R6, R8, 1 ;  /* 0x3ff00000060a742b */ /* 0x001fd00000000108 */
[----:B------:R-:W-:-:S08]  /*11c0*/  DFMA R10, R10, R10, R10 ;  /* 0x0000000a0a0a722b */ /* 0x000fd0000000000a */
[----:B------:R-:W-:-:S08]  /*11d0*/  DFMA R10, R8, R10, R8 ;  /* 0x0000000a080a722b */ /* 0x000fd00000000008 */
[----:B------:R-:W-:-:S08]  /*11e0*/  DFMA R8, -R6, R10, 1 ;  /* 0x3ff000000608742b */ /* 0x000fd0000000010a */
[----:B------:R-:W-:-:S08]  /*11f0*/  DFMA R8, R10, R8, R10 ;  /* 0x000000080a08722b */ /* 0x000fd0000000000a */
[----:B------:R-:W-:Y:S01]  /*1200*/  DMUL R8, R8, 8.11296384146066816958e+31 ;  /* 0x4690000008087828 */ /* 0x000fe20000000000 */
[----:B------:R-:W-:Y:S10]  /*1210*/  BRA `(.L_x_25) ;  /* 0x0000000000087947 */ /* 0x000ff40003800000 */
.L_x_24:
[----:B------:R-:W-:Y:S01]  /*1220*/  LOP3.LUT R9, R7, 0x80000, RZ, 0xfc, !PT ;  /* 0x0008000007097812 */ /* 0x000fe200078efcff */
[----:B------:R-:W-:-:S07]  /*1230*/  IMAD.MOV.U32 R8, RZ, RZ, R6 ;  /* 0x000000ffff087224 */ /* 0x000fce00078e0006 */
.L_x_25:
[----:B------:R-:W-:-:S04]  /*1240*/  IMAD.MOV.U32 R3, RZ, RZ, 0x0 ;  /* 0x00000000ff037424 */ /* 0x000fc800078e00ff */
[----:B------:R-:W-:Y:S05]  /*1250*/  RET.REL.NODEC R2 `(_ZN2at6native61_GLOBAL__N__a41b8ba8_28_MultiLabelMarginCriterion_cu_26f6785b38multilabel_margin_loss_backward_kernelIN3c108BFloat16EfEEvPT_PKS5_S8_PKlS8_iibb) ;  /* 0xffffffec02687950 */ /* 0x000fea0003c3ffff */
.L_x_27:
[----:B------:R-:W-:-:S00]  /*1260*/  BRA `(.L_x_27) ;  /* 0xfffffffc00fc7947 */ /* 0x000fc0000383ffff */
[----:B------:R-:W-:-:S00]  /*1270*/  NOP ;  /* 0x0000000000007918 */ /* 0x000fc00000000000 */
        /* <DEDUP_REMOVED lines=8> */
.L_x_225:


//--------------------- .text._ZN2at6native61_GLOBAL__N__a41b8ba8_28_MultiLabelMarginCriterion_cu_26f6785b38multilabel_margin_loss_backward_kernelIN3c104HalfEfEEvPT_PKS5_S8_PKlS8_iibb --------------------------
	.section	.text._ZN2at6native61_GLOBAL__N__a41b8ba8_28_MultiLabelMarginCriterion_cu_26f6785b38multilabel_margin_loss_backward_kernelIN3c104HalfEfEEvPT_PKS5_S8_PKlS8_iibb,"ax",@progbits
	.align	128
.text._ZN2at6native61_GLOBAL__N__a41b8ba8_28_MultiLabelMarginCriterion_cu_26f6785b38multilabel_margin_loss_backward_kernelIN3c104HalfEfEEvPT_PKS5_S8_PKlS8_iibb:
        .type           _ZN2at6native61_GLOBAL__N__a41b8ba8_28_MultiLabelMarginCriterion_cu_26f6785b38multilabel_margin_loss_backward_kernelIN3c104HalfEfEEvPT_PKS5_S8_PKlS8_iibb,@function
        .size           _ZN2at6native61_GLOBAL__N__a41b8ba8_28_MultiLabelMarginCriterion_cu_26f6785b38multilabel_margin_loss_backward_kernelIN3c104HalfEfEEvPT_PKS5_S8_PKlS8_iibb,(.L_x_227 - _ZN2at6native61_GLOBAL__N__a41b8ba8_28_MultiLabelMarginCriterion_cu_26f6785b38multilabel_margin_loss_backward_kernelIN3c104HalfEfEEvPT_PKS5_S8_PKlS8_iibb)
        .other          _ZN2at6native61_GLOBAL__N__a41b8ba8_28_MultiLabelMarginCriterion_cu_26f6785b38multilabel_margin_loss_backward_kernelIN3c104HalfEfEEvPT_PKS5_S8_PKlS8_iibb,@"STO_CUDA_ENTRY STV_DEFAULT"
_ZN2at6native61_GLOBAL__N__a41b8ba8_28_MultiLabelMarginCriterion_cu_26f6785b38multilabel_margin_loss_backward_kernelIN3c104HalfEfEEvPT_PKS5_S8_PKlS8_iibb:
        /* <DEDUP_REMOVED lines=29> */
[----:B------:R-:W-:Y:S05]  /*01d0*/  CALL.REL.NOINC `($__internal_1_$__cuda_sm20_dblrcp_rn_slowpath_v3) ;  /* 0x0000000c008c7944 */ /* 0x000fea0003c00000 */
.L_x_28:
        /* <DEDUP_REMOVED lines=12> */
.L_x_31:
        /* <DEDUP_REMOVED lines=8> */
.L_x_30:
[----:B------:R-:W-:Y:S05]  /*0320*/  BSYNC B0 ;  /* 0x0000000000007941 */ /* 0x000fea0003800000 */
.L_x_29:
[----:B------:R-:W-:Y:S01]  /*0330*/  BAR.SYNC.DEFER_BLOCKING 0x0 ;  /* 0x0000000000007b1d */ /* 0x000fe20000010000 */
[----:B------:R-:W-:Y:S01]  /*0340*/  ISETP.GE.AND P1, PT, R11, 0x1, PT ;  /* 0x000000010b00780c */ /* 0x000fe20003f26270 */
[----:B------:R-:W-:-:S04]  /*0350*/  @!P0 FMUL R6, R6, 1.175494350822287508e-38 ;  /* 0x0080000006068820 */ /* 0x000fc80000400000 */
[----:B------:R-:W-:Y:S01]  /*0360*/  ULDC.64 UR18, c[0x0][0x210] ;  /* 0x0000840000127ab9 */ /* 0x000fe20000000a00 */
[----:B------:R-:W-:-:S07]  /*0370*/  F2FP.F16.F32.PACK_AB R6, RZ, R6 ;  /* 0x00000006ff06723e */ /* 0x000fce00000000ff */
[----:B------:R-:W-:Y:S05]  /*0380*/  @!P1 BRA `(.L_x_32) ;  /* 0x00000008001c9947 */ /* 0x000fea0003800000 */
[----:B------:R-:W0:Y:S01]  /*0390*/  S2UR UR5, SR_CgaCtaId ;  /* 0x00000000000579c3 */ /* 0x000e220000008800 */
[----:B------:R-:W-:Y:S01]  /*03a0*/  SHF.R.S32.HI R2, RZ, 0x1f, R10 ;  /* 0x0000001fff027819 */ /* 0x000fe2000001140a */
[----:B------:R-:W-:Y:S01]  /*03b0*/  UMOV UR4, 0x400 ;  /* 0x0000040000047882 */ /* 0x000fe20000000000 */
[----:B------:R-:W-:Y:S01]  /*03c0*/  BSSY B0, `(.L_x_32) ;  /* 0x0000083000007945 */ /* 0x000fe20003800000 */
[----:B------:R-:W-:Y:S01]  /*03d0*/  HADD2.F32 R6, -RZ, R6.H0_H0 ;  /* 0x20000006ff067230 */ /* 0x000fe20000004100 */
[----:B------:R-:W-:Y:S01]  /*03e0*/  LEA.HI R2, R2, R10, RZ, 0x5 ;  /* 0x0000000a02027211 */ /* 0x000fe200078f28ff */
[----:B------:R-:W-:Y:S01]  /*03f0*/  IMAD.MOV.U32 R9, RZ, RZ, RZ ;  /* 0x000000ffff097224 */ /* 0x000fe200078e00ff */
[----:B------:R-:W-:Y:S01]  /*0400*/  ULDC UR8, c[0x0][0x0] ;  /* 0x0000000000087ab9 */ /* 0x000fe20000000800 */
[----:B------:R-:W-:Y:S01]  /*0410*/  ULDC UR9, c[0x0][0x23c] ;  /* 0x00008f0000097ab9 */ /* 0x000fe20000000800 */
[----:B------:R-:W-:Y:S01]  /*0420*/  LOP3.LUT R7, R2, 0xffffffe0, RZ, 0xc0, !PT ;  /* 0xffffffe002077812 */ /* 0x000fe200078ec0ff */
[----:B------:R-:W-:Y:S01]  /*0430*/  ULDC.64 UR16, c[0x0][0x210] ;  /* 0x0000840000107ab9 */ /* 0x000fe20000000a00 */
[----:B------:R-:W-:Y:S01]  /*0440*/  SHF.R.S32.HI R8, RZ, 0x5, R2 ;  /* 0x00000005ff087819 */ /* 0x000fe20000011402 */
[----:B------:R-:W-:Y:S01]  /*0450*/  ULDC.64 UR14, c[0x0][0x220] ;  /* 0x00008800000e7ab9 */ /* 0x000fe20000000a00 */
[----:B------:R-:W-:Y:S01]  /*0460*/  ULDC.64 UR12, c[0x0][0x230] ;  /* 0x00008c00000c7ab9 */ /* 0x000fe20000000a00 */
[----:B------:R-:W-:Y:S01]  /*0470*/  IMAD.IADD R7, R10, 0x1, -R7 ;  /* 0x000000010a077824 */ /* 0x000fe200078e0a07 */
[----:B0-----:R-:W-:-:S06]  /*0480*/  ULEA UR4, UR5, UR4, 0x18 ;  /* 0x0000000405047291 */ /* 0x001fcc000f8ec03f */
[----:B------:R-:W-:-:S07]  /*0490*/  LEA R8, R8, UR4, 0x2 ;  /* 0x0000000408087c11 */ /* 0x000fce000f8e10ff */
.L_x_43:
[----:B------:R-:W-:Y:S01]  /*04a0*/  IADD3 R3, P0, R4, R9, RZ ;  /* 0x0000000904037210 */ /* 0x000fe20007f1e0ff */
[----:B------:R-:W-:-:S03]  /*04b0*/  ULDC.64 UR10, c[0x0][0x228] ;  /* 0x00008a00000a7ab9 */ /* 0x000fc60000000a00 */
[----:B------:R-:W-:Y:S02]  /*04c0*/  LEA.HI.X.SX32 R10, R9, R0, 0x1, P0 ;  /* 0x00000000090a7211 */ /* 0x000fe400000f0eff */
[----:B-12---:R-:W-:-:S04]  /*04d0*/  LEA R2, P0, R3, UR10, 0x3 ;  /* 0x0000000a03027c11 */ /* 0x006fc8000f8018ff */
[----:B------:R-:W-:-:S06]  /*04e0*/  LEA.HI.X R3, R3, UR11, R10, 0x3, P0 ;  /* 0x0000000b03037c11 */ /* 0x000fcc00080f1c0a */
[----:B------:R-:W2:Y:S02]  /*04f0*/  LDG.E R3, desc[UR6][R2.64] ;  /* 0x0000000602037981 */ /* 0x000ea4000c1e1900 */
[----:B--2---:R-:W-:-:S13]  /*0500*/  ISETP.GE.AND P0, PT, R3, RZ, PT ;  /* 0x000000ff0300720c */ /* 0x004fda0003f06270 */
[----:B0-----:R-:W-:Y:S05]  /*0510*/  @!P0 BRA `(.L_x_33) ;  /* 0x0000000400b48947 */ /* 0x001fea0003800000 */
[----:B------:R-:W0:Y:S01]  /*0520*/  S2R R11, SR_TID.X ;  /* 0x00000000000b7919 */ /* 0x000e220000002100 */
[----:B------:R-:W-:Y:S01]  /*0530*/  ULDC UR5, c[0x0][0x23c] ;  /* 0x00008f0000057ab9 */ /* 0x000fe20000000800 */
[----:B------:R-:W-:Y:S01]  /*0540*/  IADD3 R10, P0, R4, R3, RZ ;  /* 0x00000003040a7210 */ /* 0x000fe20007f1e0ff */
[----:B------:R-:W-:Y:S01]  /*0550*/  IMAD.U32 R14, RZ, RZ, UR5 ;  /* 0x00000005ff0e7e24 */ /* 0x000fe2000f8e00ff */
[----:B------:R-:W-:Y:S01]  /*0560*/  ULDC.64 UR10, c[0x0][0x220] ;  /* 0x00008800000a7ab9 */ /* 0x000fe20000000a00 */
[----:B------:R-:W-:Y:S02]  /*0570*/  MOV R13, RZ ;  /* 0x000000ff000d7202 */ /* 0x000fe40000000f00 */
[----:B------:R-:W-:Y:S01]  /*0580*/  IMAD.SHL.U32 R12, R10, 0x2, RZ ;  /* 0x000000020a0c7824 */ /* 0x000fe200078e00ff */
[----:B------:R-:W-:-:S04]  /*0590*/  LEA.HI.X.SX32 R3, R3, R0, 0x1, P0 ;  /* 0x0000000003037211 */ /* 0x000fc800000f0eff */
[----:B------:R-:W-:Y:S02]  /*05a0*/  IADD3 R2, P0, R12, UR10, RZ ;  /* 0x0000000a0c027c10 */ /* 0x000fe4000ff1e0ff */
[----:B------:R-:W-:-:S04]  /*05b0*/  SHF.L.U64.HI R10, R10, 0x1, R3 ;  /* 0x000000010a0a7819 */ /* 0x000fc80000010203 */
[----:B------:R-:W-:Y:S02]  /*05c0*/  IADD3.X R3, R10, UR11, RZ, P0, !PT ;  /* 0x0000000b0a037c10 */ /* 0x000fe400087fe4ff */
[----:B0-----:R-:W-:-:S13]  /*05d0*/  ISETP.GE.AND P1, PT, R11, R14, PT ;  /* 0x0000000e0b00720c */ /* 0x001fda0003f26270 */
[----:B------:R-:W-:Y:S05]  /*05e0*/  @P1 BRA `(.L_x_34) ;  /* 0x0000000000a41947 */ /* 0x000fea0003800000 */
[----:B------:R-:W2:Y:S01]  /*05f0*/  LDG.E.U16 R2, desc[UR6][R2.64] ;  /* 0x0000000602027981 */ /* 0x000ea2000c1e1500 */
[----:B------:R-:W-:Y:S02]  /*0600*/  IMAD.MOV.U32 R15, RZ, RZ, R11 ;  /* 0x000000ffff0f7224 */ /* 0x000fe400078e000b */
[----:B--2---:R-:W-:-:S05]  /*0610*/  HADD2.F32 R13, -RZ, R2.H0_H0 ;  /* 0x20000002ff0d7230 */ /* 0x004fca0000004100 */
[----:B------:R-:W-:-:S05]  /*0620*/  FADD.FTZ R13, -R13, 1 ;  /* 0x3f8000000d0d7421 */ /* 0x000fca0000010100 */
[----:B------:R-:W-:Y:S01]  /*0630*/  F2FP.F16.F32.PACK_AB R16, RZ, R13 ;  /* 0x0000000dff10723e */ /* 0x000fe200000000ff */
[----:B------:R-:W-:-:S04]  /*0640*/  IMAD.MOV.U32 R13, RZ, RZ, RZ ;  /* 0x000000ffff0d7224 */ /* 0x000fc800078e00ff */
[----:B------:R-:W-:-:S07]  /*0650*/  HADD2.F32 R16, -RZ, R16.H0_H0 ;  /* 0x20000010ff107230 */ /* 0x000fce0000004100 */
.L_x_37:
[----:B0-----:R-:W-:-:S04]  /*0660*/  IADD3 R17, P0, R4, R15, RZ ;  /* 0x0000000f04117210 */ /* 0x001fc80007f1e0ff */
[----:B------:R-:W-:Y:S01]  /*0670*/  LEA.HI.X.SX32 R2, R15, R0, 0x1, P0 ;  /* 0x000000000f027211 */ /* 0x000fe200000f0eff */
[----:B------:R-:W-:-:S03]  /*0680*/  IMAD.SHL.U32 R18, R17, 0x2, RZ ;  /* 0x0000000211127824 */ /* 0x000fc600078e00ff */
        /* <DEDUP_REMOVED lines=8> */
[----:B--2---:R-:W-:-:S06]  /*0710*/  HADD2.F32 R19, -RZ, R2.H0_H0 ;  /* 0x20000002ff137230 */ /* 0x004fcc0000004100 */
[----:B------:R-:W0:Y:S02]  /*0720*/  F2I.FTZ.TRUNC.NTZ R19, R19 ;  /* 0x0000001300137305 */ /* 0x000e24000021f100 */
[----:B0-----:R-:W-:-:S13]  /*0730*/  ISETP.NE.AND P1, PT, R19, RZ, PT ;  /* 0x000000ff1300720c */ /* 0x001fda0003f25270 */
[----:B------:R-:W-:Y:S05]  /*0740*/  @P1 BRA `(.L_x_36) ;  /* 0x0000000000441947 */ /* 0x000fea0003800000 */
[----:B------:R-:W-:-:S04]  /*0750*/  IADD3 R2, P1, R18, UR14, RZ ;  /* 0x0000000e12027c10 */ /* 0x000fc8000ff3e0ff */
[----:B------:R-:W-:-:S05]  /*0760*/  IADD3.X R3, R17, UR15, RZ, P1, !PT ;  /* 0x0000000f11037c10 */ /* 0x000fca0008ffe4ff */
[----:B------:R-:W2:Y:S02]  /*0770*/  LDG.E.U16 R2, desc[UR6][R2.64] ;  /* 0x0000000602027981 */ /* 0x000ea4000c1e1500 */
[----:B--2---:R-:W-:-:S05]  /*0780*/  HADD2.F32 R19, -RZ, R2.H0_H0 ;  /* 0x20000002ff137230 */ /* 0x004fca0000004100 */
[----:B------:R-:W-:-:S05]  /*0790*/  FADD.FTZ R19, R16, R19 ;  /* 0x0000001310137221 */ /* 0x000fca0000010000 */
[----:B------:R-:W-:-:S05]  /*07a0*/  F2FP.F16.F32.PACK_AB R19, RZ, R19 ;  /* 0x00000013ff13723e */ /* 0x000fca00000000ff */
[----:B------:R-:W-:-:S05]  /*07b0*/  HADD2.F32 R19, -RZ, R19.H0_H0 ;  /* 0x20000013ff137230 */ /* 0x000fca0000004100 */
[----:B------:R-:W-:-:S13]  /*07c0*/  FSETP.GT.FTZ.AND P1, PT, R19, RZ, PT ;  /* 0x000000ff1300720b */ /* 0x000fda0003f34000 */
[----:B------:R-:W-:Y:S05]  /*07d0*/  @!P1 BRA `(.L_x_36) ;  /* 0x0000000000209947 */ /* 0x000fea0003800000 */
[----:B------:R-:W-:-:S04]  /*07e0*/  IADD3 R2, P1, R18, UR16, RZ ;  /* 0x0000001012027c10 */ /* 0x000fc8000ff3e0ff */
[----:B------:R-:W-:-:S05]  /*07f0*/  IADD3.X R3, R17, UR17, RZ, P1, !PT ;  /* 0x0000001111037c10 */ /* 0x000fca0008ffe4ff */
[----:B------:R-:W2:Y:S01]  /*0800*/  LDG.E.U16 R17, desc[UR6][R2.64] ;  /* 0x0000000602117981 */ /* 0x000ea2000c1e1500 */
[----:B------:R-:W-:Y:S01]  /*0810*/  FADD.FTZ R13, -R6, R13 ;  /* 0x0000000d060d7221 */ /* 0x000fe20000010100 */
[----:B--2---:R-:W-:-:S05]  /*0820*/  HADD2.F32 R17, -RZ, R17.H0_H0 ;  /* 0x20000011ff117230 */ /* 0x004fca0000004100 */
[----:B------:R-:W-:-:S05]  /*0830*/  FADD.FTZ R17, R6, R17 ;  /* 0x0000001106117221 */ /* 0x000fca0000010000 */
[----:B------:R-:W-:-:S05]  /*0840*/  F2FP.F16.F32.PACK_AB R17, RZ, R17 ;  /* 0x00000011ff11723e */ /* 0x000fca00000000ff */
[----:B------:R0:W-:Y:S02]  /*0850*/  STG.E.U16 desc[UR6][R2.64], R17 ;  /* 0x0000001102007986 */ /* 0x0001e4000c101506 */
.L_x_36:
[----:B------:R-:W-:Y:S05]  /*0860*/  BSYNC B1 ;  /* 0x0000000000017941 */ /* 0x000fea0003800000 */
.L_x_35:
[----:B------:R-:W-:Y:S05]  /*0870*/  @!P0 BRA `(.L_x_37) ;  /* 0xfffffffc00788947 */ /* 0x000fea000383ffff */
.L_x_34:
        /* <DEDUP_REMOVED lines=12> */
[----:B------:R-:W-:-:S04]  /*0940*/  IMAD.MOV.U32 R2, RZ, RZ, RZ ;  /* 0x000000ffff027224 */ /* 0x000fc800078e00ff */
[----:B------:R-:W0:Y:S02]  /*0950*/  SHFL.DOWN PT, R16, R3, 0x4, 0x1f ;  /* 0x08801f0003107f89 */ /* 0x000e2400000e0000 */
[----:B0-----:R-:W-:Y:S01]  /*0960*/  FADD.FTZ R16, R3, R16 ;  /* 0x0000001003107221 */ /* 0x001fe20000010000 */
[----:B------:R-:W-:-:S04]  /*0970*/  IADD3 R3, R11, 0x1f, RZ ;  /* 0x0000001f0b037810 */ /* 0x000fc80007ffe0ff */
        /* <DEDUP_REMOVED lines=20> */
.L_x_51:
[----:B-1----:R-:W-:-:S07]  /*0ac0*/  FADD.FTZ R2, R18, R15 ;  /* 0x0000000f12027221 */ /* 0x002fce0000010000 */
.L_x_39:
[----:B------:R-:W-:Y:S05]  /*0ad0*/  BSYNC B1 ;  /* 0x0000000000017941 */ /* 0x000fea0003800000 */
.L_x_38:
[----:B------:R-:W-:Y:S01]  /*0ae0*/  ISETP.NE.AND P0, PT, R11, RZ, PT ;  /* 0x000000ff0b00720c */ /* 0x000fe20003f05270 */
[----:B------:R-:W-:-:S12]  /*0af0*/  BSSY B1, `(.L_x_41) ;  /* 0x000000c000017945 */ /* 0x000fd80003800000 */
[----:B------:R-:W-:Y:S05]  /*0b00*/  @P0 BRA `(.L_x_42) ;  /* 0x0000000000280947 */ /* 0x000fea0003800000 */
[----:B------:R-:W-:Y:S02]  /*0b10*/  ULDC.64 UR10, c[0x0][0x210] ;  /* 0x00008400000a7ab9 */ /* 0x000fe40000000a00 */
[----:B------:R-:W-:-:S04]  /*0b20*/  IADD3 R12, P0, R12, UR10, RZ ;  /* 0x0000000a0c0c7c10 */ /* 0x000fc8000ff1e0ff */
[----:B------:R-:W-:-:S05]  /*0b30*/  IADD3.X R13, R10, UR11, RZ, P0, !PT ;  /* 0x0000000b0a0d7c10 */ /* 0x000fca00087fe4ff */
[----:B------:R-:W2:Y:S01]  /*0b40*/  LDG.E.U16 R3, desc[UR6][R12.64] ;  /* 0x000000060c037981 */ /* 0x000ea2000c1e1500 */
[----:B-1----:R-:W-:-:S05]  /*0b50*/  F2FP.F16.F32.PACK_AB R2, RZ, R2 ;  /* 0x00000002ff02723e */ /* 0x002fca00000000ff */
[----:B------:R-:W-:Y:S02]  /*0b60*/  HADD2.F32 R2, -RZ, R2.H0_H0 ;  /* 0x20000002ff027230 */ /* 0x000fe40000004100 */
[----:B--2---:R-:W-:-:S05]  /*0b70*/  HADD2.F32 R3, -RZ, R3.H0_H0 ;  /* 0x20000003ff037230 */ /* 0x004fca0000004100 */
[----:B------:R-:W-:-:S05]  /*0b80*/  FADD.FTZ R2, R3, R2 ;  /* 0x0000000203027221 */ /* 0x000fca0000010000 */
[----:B------:R-:W-:-:S05]  /*0b90*/  F2FP.F16.F32.PACK_AB R2, RZ, R2 ;  /* 0x00000002ff02723e */ /* 0x000fca00000000ff */
[----:B------:R2:W-:Y:S02]  /*0ba0*/  STG.E.U16 desc[UR6][R12.64], R2 ;  /* 0x000000020c007986 */ /* 0x0005e4000c101506 */
.L_x_42:
[----:B------:R-:W-:Y:S05]  /*0bb0*/  BSYNC B1 ;  /* 0x0000000000017941 */ /* 0x000fea0003800000 */
.L_x_41:
[----:B------:R-:W-:-:S05]  /*0bc0*/  VIADD R9, R9, 0x1 ;  /* 0x0000000109097836 */ /* 0x000fca0000000000 */
[----:B------:R-:W-:-:S13]  /*0bd0*/  ISETP.GE.AND P0, PT, R9, R14, PT ;  /* 0x0000000e0900720c */ /* 0x000fda0003f06270 */
[----:B------:R-:W-:Y:S05]  /*0be0*/  @!P0 BRA `(.L_x_43) ;  /* 0xfffffff8002c8947 */ /* 0x000fea000383ffff */
.L_x_33:
[----:B------:R-:W-:Y:S05]  /*0bf0*/  BSYNC B0 ;  /* 0x0000000000007941 */ /* 0x000fea0003800000 */
.L_x_32:
[----:B------:R-:W3:Y:S01]  /*0c00*/  S2R R6, SR_TID.X ;  /* 0x0000000000067919 */ /* 0x000ee20000002100 */
[----:B------:R-:W3:Y:S02]  /*0c10*/  LDC R11, c[0x0][0x23c] ;  /* 0x00008f00ff0b7b82 */ /* 0x000ee40000000800 */
[----:B---3--:R-:W-:-:S13]  /*0c20*/  ISETP.GE.AND P0, PT, R6, R11, PT ;  /* 0x0000000b0600720c */ /* 0x008fda0003f06270 */
[----:B------:R-:W-:Y:S05]  /*0c30*/  @P0 EXIT ;  /* 0x000000000000094d */ /* 0x000fea0003800000 */
[----:B-12---:R-:W1:Y:S01]  /*0c40*/  LDC.64 R2, c[0x0][0x218] ;  /* 0x00008600ff027b82 */ /* 0x006e620000000a00 */
[----:B------:R-:W-:Y:S01]  /*0c50*/  ULDC.S8 UR5, c[0x0][0x241] ;  /* 0x0000904000057ab9 */ /* 0x000fe20000000200 */
[----:B------:R-:W-:Y:S01]  /*0c60*/  ULDC.64 UR10, c[0x0][0x218] ;  /* 0x00008600000a7ab9 */ /* 0x000fe20000000a00 */
[----:B------:R-:W-:Y:S01]  /*0c70*/  ISETP.NE.AND P0, PT, RZ, UR5, PT ;  /* 0x00000005ff007c0c */ /* 0x000fe2000bf05270 */
[----:B------:R-:W-:Y:S04]  /*0c80*/  BSSY B0, `(.L_x_44) ;  /* 0x0000014000007945 */ /* 0x000fe80003800000 */
[----:B------:R-:W2:Y:S01]  /*0c90*/  LDC R10, c[0x0][RZ] ;  /* 0x00000000ff0a7b82 */ /* 0x000ea20000000800 */
[----:B-1----:R-:W-:-:S04]  /*0ca0*/  IMAD.WIDE R2, R5, 0x2, R2 ;  /* 0x0000000205027825 */ /* 0x002fc800078e0202 */
[----:B------:R-:W-:Y:S01]  /*0cb0*/  IMAD.MOV.U32 R5, RZ, RZ, R6 ;  /* 0x000000ffff057224 */ /* 0x000fe200078e0006 */
[----:B------:R-:W-:Y:S02]  /*0cc0*/  SEL R2, R2, UR10, !P0 ;  /* 0x0000000a02027c07 */ /* 0x000fe4000c000000 */
[----:B------:R-:W-:-:S07]  /*0cd0*/  SEL R3, R3, UR11, !P0 ;  /* 0x0000000b03037c07 */ /* 0x000fce000c000000 */
.L_x_45:
[----:B-1----:R-:W-:Y:S01]  /*0ce0*/  IADD3 R7, P0, R4, R5, RZ ;  /* 0x0000000504077210 */ /* 0x002fe20007f1e0ff */
[----:B------:R-:W3:Y:S03]  /*0cf0*/  LDG.E.U16 R9, desc[UR6][R2.64] ;  /* 0x0000000602097981 */ /* 0x000ee6000c1e1500 */
[----:B------:R-:W-:Y:S02]  /*0d00*/  LEA.HI.X.SX32 R8, R5, R0, 0x1, P0 ;  /* 0x0000000005087211 */ /* 0x000fe400000f0eff */
[----:B------:R-:W-:-:S04]  /*0d10*/  LEA R6, P0, R7, UR18, 0x1 ;  /* 0x0000001207067c11 */ /* 0x000fc8000f8008ff */
[----:B------:R-:W-:-:S05]  /*0d20*/  LEA.HI.X R7, R7, UR19, R8, 0x1, P0 ;  /* 0x0000001307077c11 */ /* 0x000fca00080f0c08 */
[----:B------:R-:W4:Y:S01]  /*0d30*/  LDG.E.U16 R8, desc[UR6][R6.64] ;  /* 0x0000000606087981 */ /* 0x000f22000c1e1500 */
[----:B--2---:R-:W-:-:S05]  /*0d40*/  IMAD.IADD R5, R10, 0x1, R5 ;  /* 0x000000010a057824 */ /* 0x004fca00078e0205 */
[----:B------:R-:W-:Y:S01]  /*0d50*/  ISETP.GE.AND P0, PT, R5, R11, PT ;  /* 0x0000000b0500720c */ /* 0x000fe20003f06270 */
[----:B---3--:R-:W-:Y:S02]  /*0d60*/  HADD2.F32 R9, -RZ, R9.H0_H0 ;  /* 0x20000009ff097230 */ /* 0x008fe40000004100 */
[----:B----4-:R-:W-:-:S05]  /*0d70*/  HADD2.F32 R8, -RZ, R8.H0_H0 ;  /* 0x20000008ff087230 */ /* 0x010fca0000004100 */
[----:B------:R-:W-:-:S05]  /*0d80*/  FMUL.FTZ R8, R8, R9 ;  /* 0x0000000908087220 */ /* 0x000fca0000410000 */
[----:B------:R-:W-:-:S05]  /*0d90*/  F2FP.F16.F32.PACK_AB R8, RZ, R8 ;  /* 0x00000008ff08723e */ /* 0x000fca00000000ff */
[----:B------:R1:W-:Y:S01]  /*0da0*/  STG.E.U16 desc[UR6][R6.64], R8 ;  /* 0x0000000806007986 */ /* 0x0003e2000c101506 */
[----:B------:R-:W-:Y:S05]  /*0db0*/  @!P0 BRA `(.L_x_45) ;  /* 0xfffffffc00c88947 */ /* 0x000fea000383ffff */
[----:B------:R-:W-:Y:S05]  /*0dc0*/  BSYNC B0 ;  /* 0x0000000000007941 */ /* 0x000fea0003800000 */
.L_x_44:
[----:B------:R-:W-:Y:S05]  /*0dd0*/  EXIT ;  /* 0x000000000000794d */ /* 0x000fea0003800000 */
.L_x_40:
[----:B------:R-:W-:Y:S02]  /*0de0*/  IMAD.MOV.U32 R19, RZ, RZ, 0x10 ;  /* 0x00000010ff137424 */ /* 0x000fe400078e00ff */
[----:B------:R-:W-:Y:S02]  /*0df0*/  IMAD.MOV.U32 R20, RZ, RZ, 0x1f ;  /* 0x0000001fff147424 */ /* 0x000fe400078e00ff */
[----:B------:R-:W-:-:S07]  /*0e00*/  IMAD.MOV.U32 R17, RZ, RZ, -0x1 ;  /* 0xffffffffff117424 */ /* 0x000fce00078e00ff */
[----:B-1----:R-:W-:Y:S05]  /*0e10*/  WARPSYNC.COLLECTIVE R17, `(.L_x_46) ;  /* 0x0000000011087348 */ /* 0x002fea0003c00000 */
[----:B-1----:R0:W1:Y:S02]  /*0e20*/  SHFL.DOWN P0, R15, R2, R19, R20 ;  /* 0x08000013020f7389 */ /* 0x0020640000000014 */
[----:B01----:R-:W-:Y:S01]  /*0e30*/  ENDCOLLECTIVE ;  /* 0x000000000000791b */ /* 0x003fe20003800000 */
.L_x_46:
[----:B------:R-:W-:Y:S01]  /*0e40*/  IMAD.MOV.U32 R19, RZ, RZ, 0x8 ;  /* 0x00000008ff137424 */ /* 0x000fe200078e00ff */
[----:B------:R-:W-:-:S05]  /*0e50*/  MOV R3, R15 ;  /* 0x0000000f00037202 */ /* 0x000fca0000000f00 */
[----:B------:R-:W-:-:S04]  /*0e60*/  FADD.FTZ R3, R2, R3 ;  /* 0x0000000302037221 */ /* 0x000fc80000010000 */
[----:B------:R-:W-:-:S07]  /*0e70*/  IMAD.MOV.U32 R2, RZ, RZ, R3 ;  /* 0x000000ffff027224 */ /* 0x000fce00078e0003 */
[----:B------:R-:W-:Y:S05]  /*0e80*/  WARPSYNC.COLLECTIVE R17, `(.L_x_47) ;  /* 0x0000000011087348 */ /* 0x000fea0003c00000 */
[----:B------:R0:W1:Y:S02]  /*0e90*/  SHFL.DOWN P0, R15, R2, R19, R20 ;  /* 0x08000013020f7389 */ /* 0x0000640000000014 */
[----:B01----:R-:W-:Y:S01]  /*0ea0*/  ENDCOLLECTIVE ;  /* 0x000000000000791b */ /* 0x003fe20003800000 */
.L_x_47:
[----:B------:R-:W-:Y:S02]  /*0eb0*/  IMAD.MOV.U32 R19, RZ, RZ, 0x4 ;  /* 0x00000004ff137424 */ /* 0x000fe400078e00ff */
[----:B------:R-:W-:-:S04]  /*0ec0*/  IMAD.MOV.U32 R16, RZ, RZ, R15 ;  /* 0x000000ffff107224 */ /* 0x000fc800078e000f */
[----:B------:R-:W-:-:S04]  /*0ed0*/  FADD.FTZ R16, R3, R16 ;  /* 0x0000001003107221 */ /* 0x000fc80000010000 */
[----:B------:R-:W-:-:S07]  /*0ee0*/  IMAD.MOV.U32 R2, RZ, RZ, R16 ;  /* 0x000000ffff027224 */ /* 0x000fce00078e0010 */
[----:B------:R-:W-:Y:S05]  /*0ef0*/  WARPSYNC.COLLECTIVE R17, `(.L_x_48) ;  /* 0x0000000011087348 */ /* 0x000fea0003c00000 */
[----:B------:R0:W1:Y:S02]  /*0f00*/  SHFL.DOWN P0, R15, R2, R19, R20 ;  /* 0x08000013020f7389 */ /* 0x0000640000000014 */
[----:B01----:R-:W-:Y:S01]  /*0f10*/  ENDCOLLECTIVE ;  /* 0x000000000000791b */ /* 0x003fe20003800000 */
.L_x_48:
[----:B------:R-:W-:Y:S02]  /*0f20*/  IMAD.MOV.U32 R19, RZ, RZ, 0x2 ;  /* 0x00000002ff137424 */ /* 0x000fe400078e00ff */
[----:B------:R-:W-:-:S04]  /*0f30*/  IMAD.MOV.U32 R13, RZ, RZ, R15 ;  /* 0x000000ffff0d7224 */ /* 0x000fc800078e000f */
[----:B------:R-:W-:-:S05]  /*0f40*/  FADD.FTZ R13, R16, R13 ;  /* 0x0000000d100d7221 */ /* 0x000fca0000010000 */
[----:B------:R-:W-:-:S07]  /*0f50*/  MOV R2, R13 ;  /* 0x0000000d00027202 */ /* 0x000fce0000000f00 */
[----:B------:R-:W-:Y:S05]  /*0f60*/  WARPSYNC.COLLECTIVE R17, `(.L_x_49) ;  /* 0x0000000011087348 */ /* 0x000fea0003c00000 */
[----:B------:R0:W1:Y:S02]  /*0f70*/  SHFL.DOWN P0, R15, R2, R19, R20 ;  /* 0x08000013020f7389 */ /* 0x0000640000000014 */
[----:B01----:R-:W-:Y:S01]  /*0f80*/  ENDCOLLECTIVE ;  /* 0x000000000000791b */ /* 0x003fe20003800000 */
.L_x_49:
[----:B------:R-:W-:Y:S02]  /*0f90*/  IMAD.MOV.U32 R19, RZ, RZ, 0x1 ;  /* 0x00000001ff137424 */ /* 0x000fe400078e00ff */
[----:B------:R-:W-:-:S04]  /*0fa0*/  IMAD.MOV.U32 R18, RZ, RZ, R15 ;  /* 0x000000ffff127224 */ /* 0x000fc800078e000f */
[----:B------:R-:W-:-:S04]  /*0fb0*/  FADD.FTZ R18, R13, R18 ;  /* 0x000000120d127221 */ /* 0x000fc80000010000 */
[----:B------:R-:W-:-:S07]  /*0fc0*/  IMAD.MOV.U32 R2, RZ, RZ, R18 ;  /* 0x000000ffff027224 */ /* 0x000fce00078e0012 */
[----:B------:R-:W-:Y:S05]  /*0fd0*/  WARPSYNC.COLLECTIVE R17, `(.L_x_50) ;  /* 0x0000000011087348 */ /* 0x000fea0003c00000 */
[----:B------:R0:W1:Y:S02]  /*0fe0*/  SHFL.DOWN P0, R15, R2, R19, R20 ;  /* 0x08000013020f7389 */ /* 0x0000640000000014 */
[----:B01----:R-:W-:Y:S01]  /*0ff0*/  ENDCOLLECTIVE ;  /* 0x000000000000791b */ /* 0x003fe20003800000 */
.L_x_50:
[----:B------:R-:W-:Y:S05]  /*1000*/  BRA `(.L_x_51) ;  /* 0xfffffff800ac7947 */ /* 0x000fea000383ffff */
        .weak           $__internal_1_$__cuda_sm20_dblrcp_rn_slowpath_v3
        .type           $__internal_1_$__cuda_sm20_dblrcp_rn_slowpath_v3,@function
        .size           $__internal_1_$__cuda_sm20_dblrcp_rn_slowpath_v3,(.L_x_227 - $__internal_1_$__cuda_sm20_dblrcp_rn_slowpath_v3)
$__internal_1_$__cuda_sm20_dblrcp_rn_slowpath_v3:
        /* <DEDUP_REMOVED lines=23> */
.L_x_54:
        /* <DEDUP_REMOVED lines=10> */
.L_x_52:
[----:B------:R-:W-:Y:S01]  /*1220*/  LOP3.LUT R9, R7, 0x80000, RZ, 0xfc, !PT ;  /* 0x0008000007097812 */ /* 0x000fe200078efcff */
[----:B------:R-:W-:-:S07]  /*1230*/  IMAD.MOV.U32 R8, RZ, RZ, R6 ;  /* 0x000000ffff087224 */ /* 0x000fce00078e0006 */
.L_x_53:
[----:B------:R-:W-:-:S04]  /*1240*/  IMAD.MOV.U32 R3, RZ, RZ, 0x0 ;  /* 0x00000000ff037424 */ /* 0x000fc800078e00ff */
[----:B------:R-:W-:Y:S05]  /*1250*/  RET.REL.NODEC R2 `(_ZN2at6native61_GLOBAL__N__a41b8ba8_28_MultiLabelMarginCriterion_cu_26f6785b38multilabel_margin_loss_backward_kernelIN3c104HalfEfEEvPT_PKS5_S8_PKlS8_iibb) ;  /* 0xffffffec02687950 */ /* 0x000fea0003c3ffff */
.L_x_55:
        /* <DEDUP_REMOVED lines=10> */
.L_x_227:


//--------------------- .text._ZN2at6native61_GLOBAL__N__a41b8ba8_28_MultiLabelMarginCriterion_cu_26f6785b38multilabel_margin_loss_backward_kernelIffEEvPT_PKS3_S6_PKlS6_iibb --------------------------
	.section	.text._ZN2at6native61_GLOBAL__N__a41b8ba8_28_MultiLabelMarginCriterion_cu_26f6785b38multilabel_margin_loss_backward_kernelIffEEvPT_PKS3_S6_PKlS6_iibb,"ax",@progbits
	.align	128
.text._ZN2at6native61_GLOBAL__N__a41b8ba8_28_MultiLabelMarginCriterion_cu_26f6785b38multilabel_margin_loss_backward_kernelIffEEvPT_PKS3_S6_PKlS6_iibb:
        .type           _ZN2at6native61_GLOBAL__N__a41b8ba8_28_MultiLabelMarginCriterion_cu_26f6785b38multilabel_margin_loss_backward_kernelIffEEvPT_PKS3_S6_PKlS6_iibb,@function
        .size           _ZN2at6native61_GLOBAL__N__a41b8ba8_28_MultiLabelMarginCriterion_cu_26f6785b38multilabel_margin_loss_backward_kernelIffEEvPT_PKS3_S6_PKlS6_iibb,(.L_x_229 - _ZN2at6native61_GLOBAL__N__a41b8ba8_28_MultiLabelMarginCriterion_cu_26f6785b38multilabel_margin_loss_backward_kernelIffEEvPT_PKS3_S6_PKlS6_iibb)
        .other          _ZN2at6native61_GLOBAL__N__a41b8ba8_28_MultiLabelMarginCriterion_cu_26f6785b38multilabel_margin_loss_backward_kernelIffEEvPT_PKS3_S6_PKlS6_iibb,@"STO_CUDA_ENTRY STV_DEFAULT"
_ZN2at6native61_GLOBAL__N__a41b8ba8_28_MultiLabelMarginCriterion_cu_26f6785b38multilabel_margin_loss_backward_kernelIffEEvPT_PKS3_S6_PKlS6_iibb:
[----:B------:R-:W-:Y:S01]  /*0000*/  LDC R1, c[0x0][0x28] ;  /* 0x00000a00ff017b82 */ /* 0x000fe20000000800 */
[----:B------:R-:W0:Y:S07]  /*0010*/  S2R R2, SR_TID.X ;  /* 0x0000000000027919 */ /* 0x000e2e0000002100 */
[----:B------:R-:W0:Y:S01]  /*0020*/  LDC R9, c[0x0][0x23c] ;  /* 0x00008f00ff097b82 */ /* 0x000e220000000800 */
[----:B------:R-:W-:Y:S01]  /*0030*/  ULDC.64 UR6, c[0x0][0x208] ;  /* 0x0000820000067ab9 */ /* 0x000fe20000000a00 */
[----:B------:R-:W-:Y:S01]  /*0040*/  BSSY B0, `(.L_x_56) ;  /* 0x0000011000007945 */ /* 0x000fe20003800000 */
[----:B------:R-:W1:Y:S01]  /*0050*/  S2R R0, SR_CTAID.X ;  /* 0x0000000000007919 */ /* 0x000e620000002500 */
[-C--:B0-----:R-:W-:Y:S01]  /*0060*/  ISETP.GE.AND P0, PT, R2, R9.reuse, PT ;  /* 0x000000090200720c */ /* 0x081fe20003f06270 */
[----:B-1----:R-:W-:-:S05]  /*0070*/  IMAD R4, R0, R9, RZ ;  /* 0x0000000900047224 */ /* 0x002fca00078e02ff */
[----:B------:R-:W-:-:S07]  /*0080*/  SHF.R.S32.HI R5, RZ, 0x1f, R4 ;  /* 0x0000001fff057819 */ /* 0x000fce0000011404 */
[----:B------:R-:W-:Y:S05]  /*0090*/  @P0 BRA `(.L_x_57) ;  /* 0x00000000002c0947 */ /* 0x000fea0003800000 */
[----:B------:R-:W0:Y:S01]  /*00a0*/  LDC R8, c[0x0][RZ] ;  /* 0x00000000ff087b82 */ /* 0x000e220000000800 */
[----:B------:R-:W-:-:S07]  /*00b0*/  IMAD.MOV.U32 R3, RZ, RZ, R2 ;  /* 0x000000ffff037224 */ /* 0x000fce00078e0002 */
[----:B------:R-:W1:Y:S02]  /*00c0*/  LDC.64 R12, c[0x0][0x210] ;  /* 0x00008400ff0c7b82 */ /* 0x000e640000000a00 */
.L_x_58:
[----:B------:R-:W-:-:S04]  /*00d0*/  IADD3 R7, P0, R4, R3, RZ ;  /* 0x0000000304077210 */ /* 0x000fc80007f1e0ff */
[----:B------:R-:W-:Y:S01]  /*00e0*/  LEA.HI.X.SX32 R10, R3, R5, 0x1, P0 ;  /* 0x00000005030a7211 */ /* 0x000fe200000f0eff */
[----:B0-----:R-:W-:Y:S01]  /*00f0*/  IMAD.IADD R3, R8, 0x1, R3 ;  /* 0x0000000108037824 */ /* 0x001fe200078e0203 */
[----:B-1----:R-:W-:-:S04]  /*0100*/  LEA R6, P0, R7, R12, 0x2 ;  /* 0x0000000c07067211 */ /* 0x002fc800078010ff */
[----:B------:R-:W-:Y:S02]  /*0110*/  LEA.HI.X R7, R7, R13, R10, 0x2, P0 ;  /* 0x0000000d07077211 */ /* 0x000fe400000f140a */
[----:B------:R-:W-:-:S03]  /*0120*/  ISETP.GE.AND P0, PT, R3, R9, PT ;  /* 0x000000090300720c */ /* 0x000fc60003f06270 */
[----:B------:R2:W-:Y:S10]  /*0130*/  STG.E desc[UR6][R6.64], RZ ;  /* 0x000000ff06007986 */ /* 0x0005f4000c101906 */
[----:B--2---:R-:W-:Y:S05]  /*0140*/  @!P0 BRA `(.L_x_58) ;  /* 0xfffffffc00e08947 */ /* 0x004fea000383ffff */
.L_x_57:
[----:B------:R-:W-:Y:S05]  /*0150*/  BSYNC B0 ;  /* 0x0000000000007941 */ /* 0x000fea0003800000 */
.L_x_56:
[----:B------:R-:W-:Y:S01]  /*0160*/  BAR.SYNC.DEFER_BLOCKING 0x0 ;  /* 0x0000000000007b1d */ /* 0x000fe20000010000 */
[----:B------:R-:W-:-:S05]  /*0170*/  ISETP.GE.AND P0, PT, R9, 0x1, PT ;  /* 0x000000010900780c */ /* 0x000fca0003f06270 */
[----:B------:R-:W-:-:S08]  /*0180*/  ULDC.64 UR18, c[0x0][0x210] ;  /* 0x0000840000127ab9 */ /* 0x000fd00000000a00 */
[----:B------:R-:W-:Y:S05]  /*0190*/  @!P0 BRA `(.L_x_59) ;  /* 0x0000000800548947 */ /* 0x000fea0003800000 */
[----:B------:R-:W-:Y:S02]  /*01a0*/  ULDC.U8 UR4, c[0x0][0x240] ;  /* 0x0000900000047ab9 */ /* 0x000fe40000000000 */
[----:B------:R-:W-:-:S03]  /*01b0*/  UPRMT UR5, UR4, 0x8880, URZ ;  /* 0x0000888004057896 */ /* 0x000fc6000800003f */
[----:B------:R-:W-:Y:S02]  /*01c0*/  ULDC.S8 UR4, c[0x0][0x241] ;  /* 0x0000904000047ab9 */ /* 0x000fe40000000200 */
[----:B------:R-:W-:-:S03]  /*01d0*/  UISETP.NE.AND UP0, UPT, UR4, URZ, UPT ;  /* 0x0000003f0400728c */ /* 0x000fc6000bf05270 */
[----:B------:R-:W-:Y:S02]  /*01e0*/  UMOV UR4, UR5 ;  /* 0x0000000500047c82 */ /* 0x000fe40008000000 */
[----:B------:R-:W-:-:S03]  /*01f0*/  UISETP.NE.AND UP0, UPT, UR4, URZ, UP0 ;  /* 0x0000003f0400728c */ /* 0x000fc60008705270 */
[----:B------:R-:W-:Y:S02]  /*0200*/  ULDC UR4, c[0x0][0x238] ;  /* 0x00008e0000047ab9 */ /* 0x000fe40000000800 */
[----:B------:R-:W-:-:S06]  /*0210*/  USEL UR4, UR4, 0x1, UP0 ;  /* 0x0000000104047887 */ /* 0x000fcc0008000000 */
[----:B------:R-:W-:-:S05]  /*0220*/  IMAD R3, R9, UR4, RZ ;  /* 0x0000000409037c24 */ /* 0x000fca000f8e02ff */
[----:B------:R-:W-:-:S05]  /*0230*/  I2FP.F32.S32 R3, R3 ;  /* 0x0000000300037245 */ /* 0x000fca0000201400 */
[----:B------:R-:W-:-:S04]  /*0240*/  FMUL.FTZ R3, R3, 1 ;  /* 0x3f80000003037820 */ /* 0x000fc80000410000 */
[----:B------:R-:W0:Y:S08]  /*0250*/  F2F.F64.F32 R6, R3 ;  /* 0x0000000300067310 */ /* 0x000e300000201800 */
[----:B0-----:R-:W0:Y:S01]  /*0260*/  MUFU.RCP64H R9, R7 ;  /* 0x0000000700097308 */ /* 0x001e220000001800 */
        /* <DEDUP_REMOVED lines=8> */
[----:B------:R-:W-:Y:S02]  /*02f0*/  LOP3.LUT R3, R7, 0x7fffffff, RZ, 0xc0, !PT ;  /* 0x7fffffff07037812 */ /* 0x000fe400078ec0ff */
[----:B------:R-:W-:-:S03]  /*0300*/  MOV R8, 0x330 ;  /* 0x0000033000087802 */ /* 0x000fc60000000f00 */
[----:B------:R-:W-:-:S07]  /*0310*/  VIADD R12, R3, 0xfff00000 ;  /* 0xfff00000030c7836 */ /* 0x000fce0000000000 */
[----:B------:R-:W-:Y:S05]  /*0320*/  CALL.REL.NOINC `($__internal_2_$__cuda_sm20_dblrcp_rn_slowpath_v3) ;  /* 0x0000000800e87944 */ /* 0x000fea0003c00000 */
.L_x_60:
[----:B------:R-:W0:Y:S01]  /*0330*/  S2UR UR5, SR_CgaCtaId ;  /* 0x00000000000579c3 */ /* 0x000e220000008800 */
[----:B------:R-:W-:Y:S01]  /*0340*/  UMOV UR8, 0xf0000000 ;  /* 0xf000000000087882 */ /* 0x000fe20000000000 */
[----:B------:R-:W-:Y:S01]  /*0350*/  UMOV UR9, 0x380fffff ;  /* 0x380fffff00097882 */ /* 0x000fe20000000000 */
[----:B------:R-:W1:Y:S01]  /*0360*/  F2F.F32.F64 R6, R10 ;  /* 0x0000000a00067310 */ /* 0x000e620000301000 */
[----:B------:R-:W-:Y:S01]  /*0370*/  DSETP.GEU.AND P0, PT, |R10|, UR8, PT ;  /* 0x000000080a007e2a */ /* 0x000fe2000bf0e200 */
[----:B------:R-:W-:Y:S01]  /*0380*/  SHF.R.S32.HI R3, RZ, 0x1f, R2 ;  /* 0x0000001fff037819 */ /* 0x000fe20000011402 */
[----:B------:R-:W-:Y:S01]  /*0390*/  UMOV UR4, 0x400 ;  /* 0x0000040000047882 */ /* 0x000fe20000000000 */
[----:B------:R-:W-:Y:S01]  /*03a0*/  BSSY B0, `(.L_x_59) ;  /* 0x0000074000007945 */ /* 0x000fe20003800000 */
[----:B------:R-:W-:Y:S01]  /*03b0*/  IMAD.MOV.U32 R8, RZ, RZ, RZ ;  /* 0x000000ffff087224 */ /* 0x000fe200078e00ff */
[----:B------:R-:W-:Y:S01]  /*03c0*/  LEA.HI R3, R3, R2, RZ, 0x5 ;  /* 0x0000000203037211 */ /* 0x000fe200078f28ff */
[----:B------:R-:W-:Y:S01]  /*03d0*/  ULDC UR8, c[0x0][0x0] ;  /* 0x0000000000087ab9 */ /* 0x000fe20000000800 */
[----:B------:R-:W-:Y:S01]  /*03e0*/  ULDC UR9, c[0x0][0x23c] ;  /* 0x00008f0000097ab9 */ /* 0x000fe20000000800 */
[----:B------:R-:W-:Y:S01]  /*03f0*/  ULDC.64 UR16, c[0x0][0x210] ;  /* 0x0000840000107ab9 */ /* 0x000fe20000000a00 */
[----:B------:R-:W-:Y:S01]  /*0400*/  LOP3.LUT R7, R3, 0xffffffe0, RZ, 0xc0, !PT ;  /* 0xffffffe003077812 */ /* 0x000fe200078ec0ff */
[----:B------:R-:W-:Y:S01]  /*0410*/  ULDC.64 UR14, c[0x0][0x220] ;  /* 0x00008800000e7ab9 */ /* 0x000fe20000000a00 */
[----:B------:R-:W-:Y:S01]  /*0420*/  SHF.R.S32.HI R9, RZ, 0x5, R3 ;  /* 0x00000005ff097819 */ /* 0x000fe20000011403 */
[----:B------:R-:W-:-:S02]  /*0430*/  ULDC.64 UR12, c[0x0][0x230] ;  /* 0x00008c00000c7ab9 */ /* 0x000fc40000000a00 */
[----:B------:R-:W-:Y:S02]  /*0440*/  IMAD.IADD R7, R2, 0x1, -R7 ;  /* 0x0000000102077824 */ /* 0x000fe400078e0a07 */
[----:B-1----:R-:W-:Y:S01]  /*0450*/  @!P0 FMUL R6, R6, 1.175494350822287508e-38 ;  /* 0x0080000006068820 */ /* 0x002fe20000400000 */
[----:B0-----:R-:W-:-:S06]  /*0460*/  ULEA UR4, UR5, UR4, 0x18 ;  /* 0x0000000405047291 */ /* 0x001fcc000f8ec03f */
[----:B------:R-:W-:-:S07]  /*0470*/  LEA R9, R9, UR4, 0x2 ;  /* 0x0000000409097c11 */ /* 0x000fce000f8e10ff */
.L_x_71:
[----:B--2---:R-:W-:Y:S01]  /*0480*/  IADD3 R3, P0, R4, R8, RZ ;  /* 0x0000000804037210 */ /* 0x004fe20007f1e0ff */
[----:B------:R-:W-:-:S03]  /*0490*/  ULDC.64 UR10, c[0x0][0x228] ;  /* 0x00008a00000a7ab9 */ /* 0x000fc60000000a00 */
[----:B------:R-:W-:Y:S02]  /*04a0*/  LEA.HI.X.SX32 R10, R8, R5, 0x1, P0 ;  /* 0x00000005080a7211 */ /* 0x000fe400000f0eff */
[----:B------:R-:W-:-:S04]  /*04b0*/  LEA R2, P0, R3, UR10, 0x3 ;  /* 0x0000000a03027c11 */ /* 0x000fc8000f8018ff */
[----:B------:R-:W-:-:S05]  /*04c0*/  LEA.HI.X R3, R3, UR11, R10, 0x3, P0 ;  /* 0x0000000b03037c11 */ /* 0x000fca00080f1c0a */
[----:B------:R-:W2:Y:S02]  /*04d0*/  LDG.E R2, desc[UR6][R2.64] ;  /* 0x0000000602027981 */ /* 0x000ea4000c1e1900 */
[----:B--2---:R-:W-:-:S13]  /*04e0*/  ISETP.GE.AND P0, PT, R2, RZ, PT ;  /* 0x000000ff0200720c */ /* 0x004fda0003f06270 */
[----:B01----:R-:W-:Y:S05]  /*04f0*/  @!P0 BRA `(.L_x_61) ;  /* 0x0000000400788947 */ /* 0x003fea0003800000 */
[----:B------:R-:W0:Y:S01]  /*0500*/  S2R R12, SR_TID.X ;  /* 0x00000000000c7919 */ /* 0x000e220000002100 */
[----:B------:R-:W-:Y:S01]  /*0510*/  ULDC UR5, c[0x0][0x23c] ;  /* 0x00008f0000057ab9 */ /* 0x000fe20000000800 */
[----:B------:R-:W-:Y:S01]  /*0520*/  IADD3 R10, P0, R4, R2, RZ ;  /* 0x00000002040a7210 */ /* 0x000fe20007f1e0ff */
[----:B------:R-:W-:Y:S02]  /*0530*/  IMAD.U32 R13, RZ, RZ, UR5 ;  /* 0x00000005ff0d7e24 */ /* 0x000fe4000f8e00ff */
[----:B------:R-:W-:Y:S01]  /*0540*/  IMAD.MOV.U32 R15, RZ, RZ, RZ ;  /* 0x000000ffff0f7224 */ /* 0x000fe200078e00ff */
[----:B------:R-:W-:Y:S02]  /*0550*/  LEA.HI.X.SX32 R11, R2, R5, 0x1, P0 ;  /* 0x00000005020b7211 */ /* 0x000fe400000f0eff */
[----:B0-----:R-:W-:-:S13]  /*0560*/  ISETP.GE.AND P1, PT, R12, R13, PT ;  /* 0x0000000d0c00720c */ /* 0x001fda0003f26270 */
[----:B------:R-:W-:Y:S05]  /*0570*/  @P1 BRA `(.L_x_62) ;  /* 0x00000000008c1947 */ /* 0x000fea0003800000 */
[----:B------:R-:W-:Y:S02]  /*0580*/  ULDC.64 UR10, c[0x0][0x220] ;  /* 0x00008800000a7ab9 */ /* 0x000fe40000000a00 */
[----:B------:R-:W-:-:S04]  /*0590*/  LEA R2, P0, R10, UR10, 0x2 ;  /* 0x0000000a0a027c11 */ /* 0x000fc8000f8010ff */
[----:B------:R-:W-:-:S05]  /*05a0*/  LEA.HI.X R3, R10, UR11, R11, 0x2, P0 ;  /* 0x0000000b0a037c11 */ /* 0x000fca00080f140b */
[----:B------:R-:W2:Y:S01]  /*05b0*/  LDG.E R2, desc[UR6][R2.64] ;  /* 0x0000000602027981 */ /* 0x000ea2000c1e1900 */
[----:B------:R-:W-:Y:S02]  /*05c0*/  IMAD.MOV.U32 R15, RZ, RZ, RZ ;  /* 0x000000ffff0f7224 */ /* 0x000fe400078e00ff */
[----:B------:R-:W-:Y:S02]  /*05d0*/  IMAD.MOV.U32 R14, RZ, RZ, R12 ;  /* 0x000000ffff0e7224 */ /* 0x000fe400078e000c */
[----:B--2---:R-:W-:-:S07]  /*05e0*/  FADD.FTZ R16, -R2, 1 ;  /* 0x3f80000002107421 */ /* 0x004fce0000010100 */
.L_x_65:
[----:B0-----:R-:W-:-:S04]  /*05f0*/  IADD3 R2, P0, R4, R14, RZ ;  /* 0x0000000e04027210 */ /* 0x001fc80007f1e0ff */
[----:B------:R-:W-:Y:S01]  /*0600*/  LEA.HI.X.SX32 R3, R14, R5, 0x1, P0 ;  /* 0x000000050e037211 */ /* 0x000fe200000f0eff */
[----:B------:R-:W-:-:S03]  /*0610*/  IMAD.SHL.U32 R19, R2, 0x4, RZ ;  /* 0x0000000402137824 */ /* 0x000fc600078e00ff */
[----:B------:R-:W-:Y:S02]  /*0620*/  SHF.L.U64.HI R18, R2, 0x2, R3 ;  /* 0x0000000202127819 */ /* 0x000fe40000010203 */
[----:B------:R-:W-:-:S04]  /*0630*/  IADD3 R2, P0, R19, UR12, RZ ;  /* 0x0000000c13027c10 */ /* 0x000fc8000ff1e0ff */
[----:B------:R-:W-:-:S05]  /*0640*/  IADD3.X R3, R18, UR13, RZ, P0, !PT ;  /* 0x0000000d12037c10 */ /* 0x000fca00087fe4ff */
[----:B------:R-:W2:Y:S01]  /*0650*/  LDG.E R2, desc[UR6][R2.64] ;  /* 0x0000000602027981 */ /* 0x000ea2000c1e1900 */
[----:B------:R-:W-:Y:S01]  /*0660*/  IMAD.U32 R13, RZ, RZ, UR9 ;  /* 0x00000009ff0d7e24 */ /* 0x000fe2000f8e00ff */
[----:B------:R-:W-:Y:S01]  /*0670*/  BSSY B1, `(.L_x_63) ;  /* 0x0000012000017945 */ /* 0x000fe20003800000 */
[----:B------:R-:W-:-:S05]  /*0680*/  VIADD R14, R14, UR8 ;  /* 0x000000080e0e7c36 */ /* 0x000fca0008000000 */
[----:B------:R-:W-:Y:S01]  /*0690*/  ISETP.GE.AND P0, PT, R14, R13, PT ;  /* 0x0000000d0e00720c */ /* 0x000fe20003f06270 */
[----:B--2---:R-:W0:Y:S02]  /*06a0*/  F2I.FTZ.TRUNC.NTZ R17, R2 ;  /* 0x0000000200117305 */ /* 0x004e24000021f100 */
[----:B0-----:R-:W-:-:S13]  /*06b0*/  ISETP.NE.AND P1, PT, R17, RZ, PT ;  /* 0x000000ff1100720c */ /* 0x001fda0003f25270 */
[----:B------:R-:W-:Y:S05]  /*06c0*/  @P1 BRA `(.L_x_64) ;  /* 0x0000000000301947 */ /* 0x000fea0003800000 */
[----:B------:R-:W-:-:S04]  /*06d0*/  IADD3 R2, P1, R19, UR14, RZ ;  /* 0x0000000e13027c10 */ /* 0x000fc8000ff3e0ff */
[----:B------:R-:W-:-:S06]  /*06e0*/  IADD3.X R3, R18, UR15, RZ, P1, !PT ;  /* 0x0000000f12037c10 */ /* 0x000fcc0008ffe4ff */
[----:B------:R-:W2:Y:S02]  /*06f0*/  LDG.E R3, desc[UR6][R2.64] ;  /* 0x0000000602037981 */ /* 0x000ea4000c1e1900 */
[----:B--2---:R-:W-:-:S05]  /*0700*/  FADD.FTZ R17, R16, R3 ;  /* 0x0000000310117221 */ /* 0x004fca0000010000 */
[----:B------:R-:W-:-:S13]  /*0710*/  FSETP.GT.FTZ.AND P1, PT, R17, RZ, PT ;  /* 0x000000ff1100720b */ /* 0x000fda0003f34000 */
[----:B------:R-:W-:Y:S05]  /*0720*/  @!P1 BRA `(.L_x_64) ;  /* 0x0000000000189947 */ /* 0x000fea0003800000 */
[----:B------:R-:W-:-:S04]  /*0730*/  IADD3 R2, P1, R19, UR16, RZ ;  /* 0x0000001013027c10 */ /* 0x000fc8000ff3e0ff */
[----:B------:R-:W-:-:S05]  /*0740*/  IADD3.X R3, R18, UR17, RZ, P1, !PT ;  /* 0x0000001112037c10 */ /* 0x000fca0008ffe4ff */
[----:B------:R-:W2:Y:S01]  /*0750*/  LDG.E R17, desc[UR6][R2.64] ;  /* 0x0000000602117981 */ /* 0x000ea2000c1e1900 */
[C---:B------:R-:W-:Y:S01]  /*0760*/  FADD.FTZ R15, -R6.reuse, R15 ;  /* 0x0000000f060f7221 */ /* 0x040fe20000010100 */
[----:B--2---:R-:W-:-:S05]  /*0770*/  FADD.FTZ R17, R6, R17 ;  /* 0x0000001106117221 */ /* 0x004fca0000010000 */
[----:B------:R0:W-:Y:S02]  /*0780*/  STG.E desc[UR6][R2.64], R17 ;  /* 0x0000001102007986 */ /* 0x0001e4000c101906 */
.L_x_64:
[----:B------:R-:W-:Y:S05]  /*0790*/  BSYNC B1 ;  /* 0x0000000000017941 */ /* 0x000fea0003800000 */
.L_x_63:
[----:B------:R-:W-:Y:S05]  /*07a0*/  @!P0 BRA `(.L_x_65) ;  /* 0xfffffffc00908947 */ /* 0x000fea000383ffff */
.L_x_62:
[----:B------:R-:W-:Y:S05]  /*07b0*/  WARPSYNC.ALL ;  /* 0x0000000000007948 */ /* 0x000fea0003800000 */
[----:B0-----:R-:W0:Y:S01]  /*07c0*/  SHFL.DOWN PT, R2, R15, 0x10, 0x1f ;  /* 0x0a001f000f027f89 */ /* 0x001e2200000e0000 */
[----:B------:R-:W-:Y:S08]  /*07d0*/  BAR.SYNC.DEFER_BLOCKING 0x0 ;  /* 0x0000000000007b1d */ /* 0x000ff00000010000 */
[----:B------:R-:W-:Y:S01]  /*07e0*/  BAR.SYNC.DEFER_BLOCKING 0x0 ;  /* 0x0000000000007b1d */ /* 0x000fe20000010000 */
[----:B0-----:R-:W-:Y:S01]  /*07f0*/  FADD.FTZ R2, R2, R15 ;  /* 0x0000000f02027221 */ /* 0x001fe20000010000 */
[----:B------:R-:W-:Y:S01]  /*0800*/  ISETP.NE.AND P0, PT, R7, RZ, PT ;  /* 0x000000ff0700720c */ /* 0x000fe20003f05270 */
[----:B------:R-:W-:Y:S01]  /*0810*/  USHF.R.U32.HI UR5, URZ, 0x5, UR8 ;  /* 0x000000053f057899 */ /* 0x000fe20008011608 */
[----:B------:R-:W-:-:S02]  /*0820*/  MOV R15, RZ ;  /* 0x000000ff000f7202 */ /* 0x000fc40000000f00 */
[----:B------:R-:W-:Y:S01]  /*0830*/  BSSY B1, `(.L_x_66) ;  /* 0x000001d000017945 */ /* 0x000fe20003800000 */
[----:B------:R-:W0:Y:S02]  /*0840*/  SHFL.DOWN PT, R3, R2, 0x8, 0x1f ;  /* 0x09001f0002037f89 */ /* 0x000e2400000e0000 */
[----:B------:R-:W-:Y:S01]  /*0850*/  ISETP.GE.AND P1, PT, R12, UR5, PT ;  /* 0x000000050c007c0c */ /* 0x000fe2000bf26270 */
[----:B0-----:R-:W-:-:S12]  /*0860*/  FADD.FTZ R3, R2, R3 ;  /* 0x0000000302037221 */ /* 0x001fd80000010000 */
[----:B------:R-:W-:Y:S01]  /*0870*/  @!P1 LEA R2, R7, UR4, 0x2 ;  /* 0x0000000407029c11 */ /* 0x000fe2000f8e10ff */
        /* <DEDUP_REMOVED lines=23> */
.L_x_79:
[----:B-1----:R-:W-:-:S07]  /*09f0*/  FADD.FTZ R15, R17, R16 ;  /* 0x00000010110f7221 */ /* 0x002fce0000010000 */
.L_x_67:
[----:B------:R-:W-:Y:S05]  /*0a00*/  BSYNC B1 ;  /* 0x0000000000017941 */ /* 0x000fea0003800000 */
.L_x_66:
[----:B------:R-:W-:Y:S01]  /*0a10*/  ISETP.NE.AND P0, PT, R12, RZ, PT ;  /* 0x000000ff0c00720c */ /* 0x000fe20003f05270 */
[----:B------:R-:W-:-:S12]  /*0a20*/  BSSY B1, `(.L_x_69) ;  /* 0x0000008000017945 */ /* 0x000fd80003800000 */
[----:B------:R-:W-:Y:S05]  /*0a30*/  @P0 BRA `(.L_x_70) ;  /* 0x0000000000180947 */ /* 0x000fea0003800000 */
[----:B------:R-:W-:Y:S02]  /*0a40*/  ULDC.64 UR10, c[0x0][0x210] ;  /* 0x00008400000a7ab9 */ /* 0x000fe40000000a00 */
[----:B------:R-:W-:-:S04]  /*0a50*/  LEA R2, P0, R10, UR10, 0x2 ;  /* 0x0000000a0a027c11 */ /* 0x000fc8000f8010ff */
[----:B------:R-:W-:-:S05]  /*0a60*/  LEA.HI.X R3, R10, UR11, R11, 0x2, P0 ;  /* 0x0000000b0a037c11 */ /* 0x000fca00080f140b */
[----:B------:R-:W1:Y:S02]  /*0a70*/  LDG.E R10, desc[UR6][R2.64] ;  /* 0x00000006020a7981 */ /* 0x000e64000c1e1900 */
[----:B-1----:R-:W-:-:S05]  /*0a80*/  FADD.FTZ R15, R10, R15 ;  /* 0x0000000f0a0f7221 */ /* 0x002fca0000010000 */
[----:B------:R2:W-:Y:S02]  /*0a90*/  STG.E desc[UR6][R2.64], R15 ;  /* 0x0000000f02007986 */ /* 0x0005e4000c101906 */
.L_x_70:
[----:B------:R-:W-:Y:S05]  /*0aa0*/  BSYNC B1 ;  /* 0x0000000000017941 */ /* 0x000fea0003800000 */
.L_x_69:
[----:B------:R-:W-:-:S05]  /*0ab0*/  VIADD R8, R8, 0x1 ;  /* 0x0000000108087836 */ /* 0x000fca0000000000 */
[----:B------:R-:W-:-:S13]  /*0ac0*/  ISETP.GE.AND P0, PT, R8, R13, PT ;  /* 0x0000000d0800720c */ /* 0x000fda0003f06270 */
[----:B------:R-:W-:Y:S05]  /*0ad0*/  @!P0 BRA `(.L_x_71) ;  /* 0xfffffff800688947 */ /* 0x000fea000383ffff */
.L_x_61:
[----:B------:R-:W-:Y:S05]  /*0ae0*/  BSYNC B0 ;  /* 0x0000000000007941 */ /* 0x000fea0003800000 */
.L_x_59:
[----:B------:R-:W3:Y:S01]  /*0af0*/  S2R R8, SR_TID.X ;  /* 0x0000000000087919 */ /* 0x000ee20000002100 */
[----:B------:R-:W3:Y:S02]  /*0b00*/  LDC R13, c[0x0][0x23c] ;  /* 0x00008f00ff0d7b82 */ /* 0x000ee40000000800 */
[----:B---3--:R-:W-:-:S13]  /*0b10*/  ISETP.GE.AND P0, PT, R8, R13, PT ;  /* 0x0000000d0800720c */ /* 0x008fda0003f06270 */
[----:B------:R-:W-:Y:S05]  /*0b20*/  @P0 EXIT ;  /* 0x000000000000094d */ /* 0x000fea0003800000 */
[----:B--2---:R-:W2:Y:S01]  /*0b30*/  LDC.64 R2, c[0x0][0x218] ;  /* 0x00008600ff027b82 */ /* 0x004ea20000000a00 */
[----:B------:R-:W-:Y:S01]  /*0b40*/  ULDC.S8 UR5, c[0x0][0x241] ;  /* 0x0000904000057ab9 */ /* 0x000fe20000000200 */
[----:B------:R-:W-:Y:S01]  /*0b50*/  ULDC.64 UR10, c[0x0][0x218] ;  /* 0x00008600000a7ab9 */ /* 0x000fe20000000a00 */
[----:B------:R-:W-:Y:S01]  /*0b60*/  ISETP.NE.AND P0, PT, RZ, UR5, PT ;  /* 0x00000005ff007c0c */ /* 0x000fe2000bf05270 */
[----:B------:R-:W-:Y:S04]  /*0b70*/  BSSY B0, `(.L_x_72) ;  /* 0x0000011000007945 */ /* 0x000fe80003800000 */
[----:B------:R-:W3:Y:S01]  /*0b80*/  LDC R11, c[0x0][RZ] ;  /* 0x00000000ff0b7b82 */ /* 0x000ee20000000800 */
[----:B--2---:R-:W-:-:S04]  /*0b90*/  IMAD.WIDE R2, R0, 0x4, R2 ;  /* 0x0000000400027825 */ /* 0x004fc800078e0202 */
[----:B------:R-:W-:Y:S01]  /*0ba0*/  IMAD.MOV.U32 R0, RZ, RZ, R8 ;  /* 0x000000ffff007224 */ /* 0x000fe200078e0008 */
[----:B------:R-:W-:Y:S02]  /*0bb0*/  SEL R6, R2, UR10, !P0 ;  /* 0x0000000a02067c07 */ /* 0x000fe4000c000000 */
[----:B------:R-:W-:-:S07]  /*0bc0*/  SEL R7, R3, UR11, !P0 ;  /* 0x0000000b03077c07 */ /* 0x000fce000c000000 */
.L_x_73:
[----:B--2---:R-:W-:Y:S01]  /*0bd0*/  IADD3 R3, P0, R4, R0, RZ ;  /* 0x0000000004037210 */ /* 0x004fe20007f1e0ff */
[----:B------:R-:W2:Y:S03]  /*0be0*/  LDG.E R9, desc[UR6][R6.64] ;  /* 0x0000000606097981 */ /* 0x000ea6000c1e1900 */
[----:B------:R-:W-:Y:S02]  /*0bf0*/  LEA.HI.X.SX32 R8, R0, R5, 0x1, P0 ;  /* 0x0000000500087211 */ /* 0x000fe400000f0eff */
[----:B------:R-:W-:-:S04]  /*0c00*/  LEA R2, P0, R3, UR18, 0x2 ;  /* 0x0000001203027c11 */ /* 0x000fc8000f8010ff */
[----:B------:R-:W-:-:S05]  /*0c10*/  LEA.HI.X R3, R3, UR19, R8, 0x2, P0 ;  /* 0x0000001303037c11 */ /* 0x000fca00080f1408 */
[----:B------:R-:W2:Y:S01]  /*0c20*/  LDG.E R8, desc[UR6][R2.64] ;  /* 0x0000000602087981 */ /* 0x000ea2000c1e1900 */
[----:B---3--:R-:W-:-:S05]  /*0c30*/  IMAD.IADD R0, R11, 0x1, R0 ;  /* 0x000000010b007824 */ /* 0x008fca00078e0200 */
[----:B------:R-:W-:Y:S01]  /*0c40*/  ISETP.GE.AND P0, PT, R0, R13, PT ;  /* 0x0000000d0000720c */ /* 0x000fe20003f06270 */
[----:B--2---:R-:W-:-:S05]  /*0c50*/  FMUL.FTZ R9, R8, R9 ;  /* 0x0000000908097220 */ /* 0x004fca0000410000 */
[----:B------:R2:W-:Y:S07]  /*0c60*/  STG.E desc[UR6][R2.64], R9 ;  /* 0x0000000902007986 */ /* 0x0005ee000c101906 */
[----:B------:R-:W-:Y:S05]  /*0c70*/  @!P0 BRA `(.L_x_73) ;  /* 0xfffffffc00d48947 */ /* 0x000fea000383ffff */
[----:B------:R-:W-:Y:S05]  /*0c80*/  BSYNC B0 ;  /* 0x0000000000007941 */ /* 0x000fea0003800000 */
.L_x_72:
[----:B------:R-:W-:Y:S05]  /*0c90*/  EXIT ;  /* 0x000000000000794d */ /* 0x000fea0003800000 */
.L_x_68:
[----:B------:R-:W-:Y:S02]  /*0ca0*/  IMAD.MOV.U32 R19, RZ, RZ, 0x10 ;  /* 0x00000010ff137424 */ /* 0x000fe400078e00ff */
[----:B------:R-:W-:Y:S02]  /*0cb0*/  IMAD.MOV.U32 R20, RZ, RZ, 0x1f ;  /* 0x0000001fff147424 */ /* 0x000fe400078e00ff */
[----:B------:R-:W-:-:S07]  /*0cc0*/  IMAD.MOV.U32 R18, RZ, RZ, -0x1 ;  /* 0xffffffffff127424 */ /* 0x000fce00078e00ff */
[----:B-1----:R-:W-:Y:S05]  /*0cd0*/  WARPSYNC.COLLECTIVE R18, `(.L_x_74) ;  /* 0x0000000012087348 */ /* 0x002fea0003c00000 */
[----:B-1----:R0:W1:Y:S02]  /*0ce0*/  SHFL.DOWN P0, R16, R15, R19, R20 ;  /* 0x080000130f107389 */ /* 0x0020640000000014 */
[----:B01----:R-:W-:Y:S01]  /*0cf0*/  ENDCOLLECTIVE ;  /* 0x000000000000791b */ /* 0x003fe20003800000 */
.L_x_74:
[----:B------:R-:W-:Y:S01]  /*0d00*/  HFMA2.MMA R19, -RZ, RZ, 0, 4.76837158203125e-07 ;  /* 0x00000008ff137435 */ /* 0x000fe200000001ff */
[----:B------:R-:W-:-:S04]  /*0d10*/  IMAD.MOV.U32 R2, RZ, RZ, R16 ;  /* 0x000000ffff027224 */ /* 0x000fc800078e0010 */
[----:B------:R-:W-:-:S04]  /*0d20*/  FADD.FTZ R2, R15, R2 ;  /* 0x000000020f027221 */ /* 0x000fc80000010000 */
[----:B------:R-:W-:-:S07]  /*0d30*/  IMAD.MOV.U32 R15, RZ, RZ, R2 ;  /* 0x000000ffff0f7224 */ /* 0x000fce00078e0002 */
[----:B------:R-:W-:Y:S05]  /*0d40*/  WARPSYNC.COLLECTIVE R18, `(.L_x_75) ;  /* 0x0000000012087348 */ /* 0x000fea0003c00000 */
[----:B------:R0:W1:Y:S02]  /*0d50*/  SHFL.DOWN P0, R16, R15, R19, R20 ;  /* 0x080000130f107389 */ /* 0x0000640000000014 */
[----:B01----:R-:W-:Y:S01]  /*0d60*/  ENDCOLLECTIVE ;  /* 0x000000000000791b */ /* 0x003fe20003800000 */
.L_x_75:
[----:B------:R-:W-:Y:S02]  /*0d70*/  IMAD.MOV.U32 R19, RZ, RZ, 0x4 ;  /* 0x00000004ff137424 */ /* 0x000fe400078e00ff */
[----:B------:R-:W-:-:S04]  /*0d80*/  IMAD.MOV.U32 R3, RZ, RZ, R16 ;  /* 0x000000ffff037224 */ /* 0x000fc800078e0010 */
[----:B------:R-:W-:-:S04]  /*0d90*/  FADD.FTZ R3, R2, R3 ;  /* 0x0000000302037221 */ /* 0x000fc80000010000 */
[----:B------:R-:W-:-:S07]  /*0da0*/  IMAD.MOV.U32 R15, RZ, RZ, R3 ;  /* 0x000000ffff0f7224 */ /* 0x000fce00078e0003 */
[----:B------:R-:W-:Y:S05]  /*0db0*/  WARPSYNC.COLLECTIVE R18, `(.L_x_76) ;  /* 0x0000000012087348 */ /* 0x000fea0003c00000 */
[----:B------:R0:W1:Y:S02]  /*0dc0*/  SHFL.DOWN P0, R16, R15, R19, R20 ;  /* 0x080000130f107389 */ /* 0x0000640000000014 */
[----:B01----:R-:W-:Y:S01]  /*0dd0*/  ENDCOLLECTIVE ;  /* 0x000000000000791b */ /* 0x003fe20003800000 */
.L_x_76:
[----:B------:R-:W-:Y:S02]  /*0de0*/  IMAD.MOV.U32 R19, RZ, RZ, 0x2 ;  /* 0x00000002ff137424 */ /* 0x000fe400078e00ff */
[----:B------:R-:W-:-:S04]  /*0df0*/  IMAD.MOV.U32 R14, RZ, RZ, R16 ;  /* 0x000000ffff0e7224 */ /* 0x000fc800078e0010 */
[----:B------:R-:W-:-:S04]  /*0e00*/  FADD.FTZ R14, R3, R14 ;  /* 0x0000000e030e7221 */ /* 0x000fc80000010000 */
[----:B------:R-:W-:-:S07]  /*0e10*/  IMAD.MOV.U32 R15, RZ, RZ, R14 ;  /* 0x000000ffff0f7224 */ /* 0x000fce00078e000e */
[----:B------:R-:W-:Y:S05]  /*0e20*/  WARPSYNC.COLLECTIVE R18, `(.L_x_77) ;  /* 0x0000000012087348 */ /* 0x000fea0003c00000 */
[----:B------:R0:W1:Y:S02]  /*0e30*/  SHFL.DOWN P0, R16, R15, R19, R20 ;  /* 0x080000130f107389 */ /* 0x0000640000000014 */
[----:B01----:R-:W-:Y:S01]  /*0e40*/  ENDCOLLECTIVE ;  /* 0x000000000000791b */ /* 0x003fe20003800000 */
.L_x_77:
[----:B------:R-:W-:Y:S01]  /*0e50*/  MOV R19, 0x1 ;  /* 0x0000000100137802 */ /* 0x000fe20000000f00 */
[----:B------:R-:W-:-:S04]  /*0e60*/  IMAD.MOV.U32 R17, RZ, RZ, R16 ;  /* 0x000000ffff117224 */ /* 0x000fc800078e0010 */
[----:B------:R-:W-:-:S04]  /*0e70*/  FADD.FTZ R17, R14, R17 ;  /* 0x000000110e117221 */ /* 0x000fc80000010000 */
[----:B------:R-:W-:-:S07]  /*0e80*/  IMAD.MOV.U32 R15, RZ, RZ, R17 ;  /* 0x000000ffff0f7224 */ /* 0x000fce00078e0011 */
[----:B------:R-:W-:Y:S05]  /*0e90*/  WARPSYNC.COLLECTIVE R18, `(.L_x_78) ;  /* 0x0000000012087348 */ /* 0x000fea0003c00000 */
[----:B------:R0:W1:Y:S02]  /*0ea0*/  SHFL.DOWN P0, R16, R15, R19, R20 ;  /* 0x080000130f107389 */ /* 0x0000640000000014 */
[----:B01----:R-:W-:Y:S01]  /*0eb0*/  ENDCOLLECTIVE ;  /* 0x000000000000791b */ /* 0x003fe20003800000 */
.L_x_78:
[----:B------:R-:W-:Y:S05]  /*0ec0*/  BRA `(.L_x_79) ;  /* 0xfffffff800c87947 */ /* 0x000fea000383ffff */
        .weak           $__internal_2_$__cuda_sm20_dblrcp_rn_slowpath_v3
        .type           $__internal_2_$__cuda_sm20_dblrcp_rn_slowpath_v3,@function
        .size           $__internal_2_$__cuda_sm20_dblrcp_rn_slowpath_v3,(.L_x_229 - $__internal_2_$__cuda_sm20_dblrcp_rn_slowpath_v3)
$__internal_2_$__cuda_sm20_dblrcp_rn_slowpath_v3:
        /* <DEDUP_REMOVED lines=10> */
[----:B------:R-:W-:Y:S02]  /*0f70*/  VIADD R11, R7, 0xc0200000 ;  /* 0xc0200000070b7836 */ /* 0x000fe40000000000 */
[----:B------:R-:W-:Y:S02]  /*0f80*/  IMAD.MOV.U32 R10, RZ, RZ, R6 ;  /* 0x000000ffff0a7224 */ /* 0x000fe400078e0006 */
[----:B------:R-:W0:Y:S04]  /*0f90*/  MUFU.RCP64H R13, R11 ;  /* 0x0000000b000d7308 */ /* 0x000e280000001800 */
        /* <DEDUP_REMOVED lines=10> */
.L_x_82:
        /* <DEDUP_REMOVED lines=10> */
.L_x_80:
[----:B------:R-:W-:Y:S01]  /*10e0*/  LOP3.LUT R11, R7, 0x80000, RZ, 0xfc, !PT ;  /* 0x00080000070b7812 */ /* 0x000fe200078efcff */
[----:B------:R-:W-:-:S07]  /*10f0*/  IMAD.MOV.U32 R10, RZ, RZ, R6 ;  /* 0x000000ffff0a7224 */ /* 0x000fce00078e0006 */
.L_x_81:
[----:B------:R-:W-:-:S04]  /*1100*/  IMAD.MOV.U32 R9, RZ, RZ, 0x0 ;  /* 0x00000000ff097424 */ /* 0x000fc800078e00ff */
[----:B------:R-:W-:Y:S05]  /*1110*/  RET.REL.NODEC R8 `(_ZN2at6native61_GLOBAL__N__a41b8ba8_28_MultiLabelMarginCriterion_cu_26f6785b38multilabel_margin_loss_backward_kernelIffEEvPT_PKS3_S6_PKlS6_iibb) ;  /* 0xffffffec08b87950 */ /* 0x000fea0003c3ffff */
.L_x_83:
        /* <DEDUP_REMOVED lines=14> */
.L_x_229:


//--------------------- .text._ZN2at6native61_GLOBAL__N__a41b8ba8_28_MultiLabelMarginCriterion_cu_26f6785b38multilabel_margin_loss_backward_kernelIddEEvPT_PKS3_S6_PKlS6_iibb --------------------------
	.section	.text._ZN2at6native61_GLOBAL__N__a41b8ba8_28_MultiLabelMarginCriterion_cu_26f6785b38multilabel_margin_loss_backward_kernelIddEEvPT_PKS3_S6_PKlS6_iibb,"ax",@progbits
	.align	128
.text._ZN2at6native61_GLOBAL__N__a41b8ba8_28_MultiLabelMarginCriterion_cu_26f6785b38multilabel_margin_loss_backward_kernelIddEEvPT_PKS3_S6_PKlS6_iibb:
        .type           _ZN2at6native61_GLOBAL__N__a41b8ba8_28_MultiLabelMarginCriterion_cu_26f6785b38multilabel_margin_loss_backward_kernelIddEEvPT_PKS3_S6_PKlS6_iibb,@function
        .size           _ZN2at6native61_GLOBAL__N__a41b8ba8_28_MultiLabelMarginCriterion_cu_26f6785b38multilabel_margin_loss_backward_kernelIddEEvPT_PKS3_S6_PKlS6_iibb,(.L_x_231 - _ZN2at6native61_GLOBAL__N__a41b8ba8_28_MultiLabelMarginCriterion_cu_26f6785b38multilabel_margin_loss_backward_kernelIddEEvPT_PKS3_S6_PKlS6_iibb)
        .other          _ZN2at6native61_GLOBAL__N__a41b8ba8_28_MultiLabelMarginCriterion_cu_26f6785b38multilabel_margin_loss_backward_kernelIddEEvPT_PKS3_S6_PKlS6_iibb,@"STO_CUDA_ENTRY STV_DEFAULT"
_ZN2at6native61_GLOBAL__N__a41b8ba8_28_MultiLabelMarginCriterion_cu_26f6785b38multilabel_margin_loss_backward_kernelIddEEvPT_PKS3_S6_PKlS6_iibb:
[----:B------:R-:W-:Y:S01]  /*0000*/  LDC R1, c[0x0][0x28] ;  /* 0x00000a00ff017b82 */ /* 0x000fe20000000800 */
[----:B------:R-:W0:Y:S07]  /*0010*/  S2R R5, SR_TID.X ;  /* 0x0000000000057919 */ /* 0x000e2e0000002100 */
[----:B------:R-:W0:Y:S01]  /*0020*/  LDC R10, c[0x0][0x23c] ;  /* 0x00008f00ff0a7b82 */ /* 0x000e220000000800 */
[----:B------:R-:W-:Y:S01]  /*0030*/  ULDC.64 UR6, c[0x0][0x208] ;  /* 0x0000820000067ab9 */ /* 0x000fe20000000a00 */
[----:B------:R-:W-:Y:S06]  /*0040*/  BSSY B0, `(.L_x_84) ;  /* 0x0000011000007945 */ /* 0x000fec0003800000 */
[----:B------:R-:W1:Y:S01]  /*0050*/  S2UR UR4, SR_CTAID.X ;  /* 0x00000000000479c3 */ /* 0x000e620000002500 */
[----:B0-----:R-:W-:Y:S01]  /*0060*/  ISETP.GE.AND P0, PT, R5, R10, PT ;  /* 0x0000000a0500720c */ /* 0x001fe20003f06270 */
[----:B-1----:R-:W-:-:S05]  /*0070*/  IMAD R0, R10, UR4, RZ ;  /* 0x000000040a007c24 */ /* 0x002fca000f8e02ff */
[----:B------:R-:W-:-:S07]  /*0080*/  SHF.R.S32.HI R4, RZ, 0x1f, R0 ;  /* 0x0000001fff047819 */ /* 0x000fce0000011400 */
[----:B------:R-:W-:Y:S05]  /*0090*/  @P0 BRA `(.L_x_85) ;  /* 0x00000000002c0947 */ /* 0x000fea0003800000 */
[----:B------:R-:W0:Y:S01]  /*00a0*/  LDC R6, c[0x0][RZ] ;  /* 0x00000000ff067b82 */ /* 0x000e220000000800 */
[----:B------:R-:W-:-:S07]  /*00b0*/  IMAD.MOV.U32 R7, RZ, RZ, R5 ;  /* 0x000000ffff077224 */ /* 0x000fce00078e0005 */
[----:B------:R-:W1:Y:S02]  /*00c0*/  LDC.64 R12, c[0x0][0x210] ;  /* 0x00008400ff0c7b82 */ /* 0x000e640000000a00 */
.L_x_86:
[----:B------:R-:W-:-:S04]  /*00d0*/  IADD3 R3, P0, R0, R7, RZ ;  /* 0x0000000700037210 */ /* 0x000fc80007f1e0ff */
[----:B------:R-:W-:Y:S01]  /*00e0*/  LEA.HI.X.SX32 R8, R7, R4, 0x1, P0 ;  /* 0x0000000407087211 */ /* 0x000fe200000f0eff */
[----:B0-----:R-:W-:Y:S01]  /*00f0*/  IMAD.IADD R7, R6, 0x1, R7 ;  /* 0x0000000106077824 */ /* 0x001fe200078e0207 */
[----:B-1----:R-:W-:-:S04]  /*0100*/  LEA R2, P0, R3, R12, 0x3 ;  /* 0x0000000c03027211 */ /* 0x002fc800078018ff */
[----:B------:R-:W-:Y:S02]  /*0110*/  LEA.HI.X R3, R3, R13, R8, 0x3, P0 ;  /* 0x0000000d03037211 */ /* 0x000fe400000f1c08 */
[----:B------:R-:W-:-:S03]  /*0120*/  ISETP.GE.AND P0, PT, R7, R10, PT ;  /* 0x0000000a0700720c */ /* 0x000fc60003f06270 */
[----:B------:R2:W-:Y:S10]  /*0130*/  STG.E.64 desc[UR6][R2.64], RZ ;  /* 0x000000ff02007986 */ /* 0x0005f4000c101b06 */
[----:B--2---:R-:W-:Y:S05]  /*0140*/  @!P0 BRA `(.L_x_86) ;  /* 0xfffffffc00e08947 */ /* 0x004fea000383ffff */
.L_x_85:
[----:B------:R-:W-:Y:S05]  /*0150*/  BSYNC B0 ;  /* 0x0000000000007941 */ /* 0x000fea0003800000 */
.L_x_84:
        /* <DEDUP_REMOVED lines=12> */
[----:B------:R-:W-:-:S06]  /*0220*/  IMAD R6, R10, UR4, RZ ;  /* 0x000000040a067c24 */ /* 0x000fcc000f8e02ff */
[----:B------:R-:W0:Y:S08]  /*0230*/  I2F.F64 R6, R6 ;  /* 0x0000000600067312 */ /* 0x000e300000201c00 */
        /* <DEDUP_REMOVED lines=12> */
[----:B------:R-:W-:Y:S05]  /*0300*/  CALL.REL.NOINC `($__internal_3_$__cuda_sm20_dblrcp_rn_slowpath_v3) ;  /* 0x0000000c00707944 */ /* 0x000fea0003c00000 */
[----:B------:R-:W-:Y:S02]  /*0310*/  IMAD.MOV.U32 R2, RZ, RZ, R8 ;  /* 0x000000ffff027224 */ /* 0x000fe400078e0008 */
[----:B------:R-:W-:-:S07]  /*0320*/  IMAD.MOV.U32 R3, RZ, RZ, R9 ;  /* 0x000000ffff037224 */ /* 0x000fce00078e0009 */
.L_x_88:
[----:B------:R-:W0:Y:S01]  /*0330*/  S2UR UR5, SR_CgaCtaId ;  /* 0x00000000000579c3 */ /* 0x000e220000008800 */
        /* <DEDUP_REMOVED lines=12> */
[----:B------:R-:W-:Y:S01]  /*0400*/  IMAD.IADD R5, R5, 0x1, -R8 ;  /* 0x0000000105057824 */ /* 0x000fe200078e0a08 */
[----:B0-----:R-:W-:-:S06]  /*0410*/  ULEA UR4, UR5, UR4, 0x18 ;  /* 0x0000000405047291 */ /* 0x001fcc000f8ec03f */
[----:B------:R-:W-:-:S07]  /*0420*/  LEA R6, R6, UR4, 0x3 ;  /* 0x0000000406067c11 */ /* 0x000fce000f8e18ff */
.L_x_99:
[----:B------:R-:W-:Y:S01]  /*0430*/  IADD3 R9, P0, R0, R7, RZ ;  /* 0x0000000700097210 */ /* 0x000fe20007f1e0ff */
[----:B------:R-:W-:-:S03]  /*0440*/  ULDC.64 UR10, c[0x0][0x228] ;  /* 0x00008a00000a7ab9 */ /* 0x000fc60000000a00 */
[----:B0-----:R-:W-:Y:S02]  /*0450*/  LEA.HI.X.SX32 R10, R7, R4, 0x1, P0 ;  /* 0x00000004070a7211 */ /* 0x001fe400000f0eff */
[----:B------:R-:W-:-:S04]  /*0460*/  LEA R8, P0, R9, UR10, 0x3 ;  /* 0x0000000a09087c11 */ /* 0x000fc8000f8018ff */
[----:B------:R-:W-:-:S05]  /*0470*/  LEA.HI.X R9, R9, UR11, R10, 0x3, P0 ;  /* 0x0000000b09097c11 */ /* 0x000fca00080f1c0a */
[----:B-1----:R-:W2:Y:S02]  /*0480*/  LDG.E R13, desc[UR6][R8.64] ;  /* 0x00000006080d7981 */ /* 0x002ea4000c1e1900 */
[----:B--2---:R-:W-:-:S13]  /*0490*/  ISETP.GE.AND P0, PT, R13, RZ, PT ;  /* 0x000000ff0d00720c */ /* 0x004fda0003f06270 */
[----:B------:R-:W-:Y:S05]  /*04a0*/  @!P0 BRA `(.L_x_89) ;  /* 0x0000000400a08947 */ /* 0x000fea0003800000 */
[----:B------:R-:W0:Y:S01]  /*04b0*/  S2R R11, SR_TID.X ;  /* 0x00000000000b7919 */ /* 0x000e220000002100 */
[----:B------:R-:W-:Y:S01]  /*04c0*/  ULDC UR5, c[0x0][0x23c] ;  /* 0x00008f0000057ab9 */ /* 0x000fe20000000800 */
[----:B------:R-:W-:Y:S01]  /*04d0*/  IADD3 R9, P0, R0, R13, RZ ;  /* 0x0000000d00097210 */ /* 0x000fe20007f1e0ff */
[----:B------:R-:W-:Y:S01]  /*04e0*/  IMAD.U32 R8, RZ, RZ, UR5 ;  /* 0x00000005ff087e24 */ /* 0x000fe2000f8e00ff */
[----:B------:R-:W-:Y:S02]  /*04f0*/  CS2R R14, SRZ ;  /* 0x00000000000e7805 */ /* 0x000fe4000001ff00 */
[----:B------:R-:W-:Y:S02]  /*0500*/  LEA.HI.X.SX32 R10, R13, R4, 0x1, P0 ;  /* 0x000000040d0a7211 */ /* 0x000fe400000f0eff */
[----:B0-----:R-:W-:-:S13]  /*0510*/  ISETP.GE.AND P1, PT, R11, R8, PT ;  /* 0x000000080b00720c */ /* 0x001fda0003f26270 */
[----:B------:R-:W-:Y:S05]  /*0520*/  @P1 BRA `(.L_x_90) ;  /* 0x0000000000881947 */ /* 0x000fea0003800000 */
[----:B------:R-:W-:Y:S02]  /*0530*/  ULDC.64 UR10, c[0x0][0x220] ;  /* 0x00008800000a7ab9 */ /* 0x000fe40000000a00 */
[----:B------:R-:W-:-:S04]  /*0540*/  LEA R16, P0, R9, UR10, 0x3 ;  /* 0x0000000a09107c11 */ /* 0x000fc8000f8018ff */
[----:B------:R-:W-:-:S05]  /*0550*/  LEA.HI.X R17, R9, UR11, R10, 0x3, P0 ;  /* 0x0000000b09117c11 */ /* 0x000fca00080f1c0a */
[----:B------:R-:W2:Y:S01]  /*0560*/  LDG.E.64 R12, desc[UR6][R16.64] ;  /* 0x00000006100c7981 */ /* 0x000ea2000c1e1b00 */
[----:B------:R-:W-:Y:S01]  /*0570*/  CS2R R14, SRZ ;  /* 0x00000000000e7805 */ /* 0x000fe2000001ff00 */
[----:B--2---:R-:W-:-:S11]  /*0580*/  DADD R12, -R12, 1 ;  /* 0x3ff000000c0c7429 */ /* 0x004fd60000000100 */
.L_x_93:
[----:B------:R-:W-:-:S04]  /*0590*/  IADD3 R20, P0, R0, R11, RZ ;  /* 0x0000000b00147210 */ /* 0x000fc80007f1e0ff */
[----:B0-----:R-:W-:Y:S01]  /*05a0*/  LEA.HI.X.SX32 R17, R11, R4, 0x1, P0 ;  /* 0x000000040b117211 */ /* 0x001fe200000f0eff */
[----:B------:R-:W-:-:S03]  /*05b0*/  IMAD.SHL.U32 R21, R20, 0x8, RZ ;  /* 0x0000000814157824 */ /* 0x000fc600078e00ff */
[----:B------:R-:W-:Y:S02]  /*05c0*/  SHF.L.U64.HI R20, R20, 0x3, R17 ;  /* 0x0000000314147819 */ /* 0x000fe40000010211 */
[----:B------:R-:W-:-:S04]  /*05d0*/  IADD3 R16, P0, R21, UR12, RZ ;  /* 0x0000000c15107c10 */ /* 0x000fc8000ff1e0ff */
[----:B------:R-:W-:-:S06]  /*05e0*/  IADD3.X R17, R20, UR13, RZ, P0, !PT ;  /* 0x0000000d14117c10 */ /* 0x000fcc00087fe4ff */
[----:B------:R-:W2:Y:S01]  /*05f0*/  LDG.E.64 R16, desc[UR6][R16.64] ;  /* 0x0000000610107981 */ /* 0x000ea2000c1e1b00 */
[----:B------:R-:W-:Y:S01]  /*0600*/  IMAD.U32 R8, RZ, RZ, UR9 ;  /* 0x00000009ff087e24 */ /* 0x000fe2000f8e00ff */
[----:B------:R-:W-:Y:S01]  /*0610*/  BSSY B1, `(.L_x_91) ;  /* 0x0000012000017945 */ /* 0x000fe20003800000 */
[----:B------:R-:W-:-:S05]  /*0620*/  VIADD R11, R11, UR8 ;  /* 0x000000080b0b7c36 */ /* 0x000fca0008000000 */
[----:B------:R-:W-:Y:S01]  /*0630*/  ISETP.GE.AND P0, PT, R11, R8, PT ;  /* 0x000000080b00720c */ /* 0x000fe20003f06270 */
[----:B--2---:R-:W0:Y:S02]  /*0640*/  F2I.F64.TRUNC R18, R16 ;  /* 0x0000001000127311 */ /* 0x004e24000030d100 */
[----:B0-----:R-:W-:-:S13]  /*0650*/  ISETP.NE.AND P1, PT, R18, RZ, PT ;  /* 0x000000ff1200720c */ /* 0x001fda0003f25270 */
[----:B------:R-:W-:Y:S05]  /*0660*/  @P1 BRA `(.L_x_92) ;  /* 0x0000000000301947 */ /* 0x000fea0003800000 */
[----:B------:R-:W-:-:S04]  /*0670*/  IADD3 R16, P1, R21, UR14, RZ ;  /* 0x0000000e15107c10 */ /* 0x000fc8000ff3e0ff */
[----:B------:R-:W-:-:S06]  /*0680*/  IADD3.X R17, R20, UR15, RZ, P1, !PT ;  /* 0x0000000f14117c10 */ /* 0x000fcc0008ffe4ff */
[----:B------:R-:W2:Y:S02]  /*0690*/  LDG.E.64 R16, desc[UR6][R16.64] ;  /* 0x0000000610107981 */ /* 0x000ea4000c1e1b00 */
[----:B--2---:R-:W-:-:S08]  /*06a0*/  DADD R18, R12, R16 ;  /* 0x000000000c127229 */ /* 0x004fd00000000010 */
[----:B------:R-:W-:-:S14]  /*06b0*/  DSETP.GT.AND P1, PT, R18, RZ, PT ;  /* 0x000000ff1200722a */ /* 0x000fdc0003f24000 */
[----:B------:R-:W-:Y:S05]  /*06c0*/  @!P1 BRA `(.L_x_92) ;  /* 0x0000000000189947 */ /* 0x000fea0003800000 */
[----:B------:R-:W-:-:S04]  /*06d0*/  IADD3 R16, P1, R21, UR16, RZ ;  /* 0x0000001015107c10 */ /* 0x000fc8000ff3e0ff */
[----:B------:R-:W-:-:S05]  /*06e0*/  IADD3.X R17, R20, UR17, RZ, P1, !PT ;  /* 0x0000001114117c10 */ /* 0x000fca0008ffe4ff */
[----:B------:R-:W2:Y:S01]  /*06f0*/  LDG.E.64 R18, desc[UR6][R16.64] ;  /* 0x0000000610127981 */ /* 0x000ea2000c1e1b00 */
[--C-:B------:R-:W-:Y:S02]  /*0700*/  DADD R14, R14, -R2.reuse ;  /* 0x000000000e0e7229 */ /* 0x100fe40000000802 */
[----:B--2---:R-:W-:-:S07]  /*0710*/  DADD R18, R18, R2 ;  /* 0x0000000012127229 */ /* 0x004fce0000000002 */
[----:B------:R0:W-:Y:S04]  /*0720*/  STG.E.64 desc[UR6][R16.64], R18 ;  /* 0x0000001210007986 */ /* 0x0001e8000c101b06 */
.L_x_92:
[----:B------:R-:W-:Y:S05]  /*0730*/  BSYNC B1 ;  /* 0x0000000000017941 */ /* 0x000fea0003800000 */
.L_x_91:
[----:B------:R-:W-:Y:S05]  /*0740*/  @!P0 BRA `(.L_x_93) ;  /* 0xfffffffc00908947 */ /* 0x000fea000383ffff */
.L_x_90:
[----:B------:R-:W-:Y:S05]  /*0750*/  WARPSYNC.ALL ;  /* 0x0000000000007948 */ /* 0x000fea0003800000 */
[----:B------:R-:W-:Y:S01]  /*0760*/  SHFL.DOWN PT, R13, R15, 0x10, 0x1f ;  /* 0x0a001f000f0d7f89 */ /* 0x000fe200000e0000 */
[----:B------:R-:W-:Y:S08]  /*0770*/  BAR.SYNC.DEFER_BLOCKING 0x0 ;  /* 0x0000000000007b1d */ /* 0x000ff00000010000 */
[----:B------:R-:W-:Y:S01]  /*0780*/  BAR.SYNC.DEFER_BLOCKING 0x0 ;  /* 0x0000000000007b1d */ /* 0x000fe20000010000 */
[----:B------:R-:W-:Y:S01]  /*0790*/  ISETP.NE.AND P0, PT, R5, RZ, PT ;  /* 0x000000ff0500720c */ /* 0x000fe20003f05270 */
[----:B------:R-:W-:-:S04]  /*07a0*/  USHF.R.U32.HI UR5, URZ, 0x5, UR8 ;  /* 0x000000053f057899 */ /* 0x000fc80008011608 */
[----:B------:R-:W-:Y:S01]  /*07b0*/  BSSY B1, `(.L_x_94) ;  /* 0x000002a000017945 */ /* 0x000fe20003800000 */
[----:B------:R-:W1:Y:S01]  /*07c0*/  SHFL.DOWN PT, R12, R14, 0x10, 0x1f ;  /* 0x0a001f000e0c7f89 */ /* 0x000e6200000e0000 */
[----:B------:R-:W2:Y:S01]  /*07d0*/  S2R R11, SR_TID.X ;  /* 0x00000000000b7919 */ /* 0x000ea20000002100 */
[----:B-1----:R-:W-:-:S07]  /*07e0*/  DADD R12, R12, R14 ;  /* 0x000000000c0c7229 */ /* 0x002fce000000000e */
[----:B0-----:R-:W-:Y:S04]  /*07f0*/  SHFL.DOWN PT, R17, R13, 0x8, 0x1f ;  /* 0x09001f000d117f89 */ /* 0x001fe800000e0000 */
[----:B------:R-:W0:Y:S01]  /*0800*/  SHFL.DOWN PT, R16, R12, 0x8, 0x1f ;  /* 0x09001f000c107f89 */ /* 0x000e2200000e0000 */
[----:B--2---:R-:W-:Y:S01]  /*0810*/  ISETP.GE.AND P1, PT, R11, UR5, PT ;  /* 0x000000050b007c0c */ /* 0x004fe2000bf26270 */
[----:B0-----:R-:W-:Y:S01]  /*0820*/  DADD R16, R12, R16 ;  /* 0x000000000c107229 */ /* 0x001fe20000000010 */
[----:B------:R-:W-:-:S06]  /*0830*/  CS2R R12, SRZ ;  /* 0x00000000000c7805 */ /* 0x000fcc000001ff00 */
[----:B------:R-:W-:Y:S04]  /*0840*/  SHFL.DOWN PT, R19, R17, 0x4, 0x1f ;  /* 0x08801f0011137f89 */ /* 0x000fe800000e0000 */
[----:B------:R-:W0:Y:S02]  /*0850*/  SHFL.DOWN PT, R18, R16, 0x4, 0x1f ;  /* 0x08801f0010127f89 */ /* 0x000e2400000e0000 */
[----:B0-----:R-:W-:Y:S01]  /*0860*/  DADD R18, R16, R18 ;  /* 0x0000000010127229 */ /* 0x001fe20000000012 */
[----:B------:R-:W-:Y:S01]  /*0870*/  @!P1 LEA R16, R5, UR4, 0x3 ;  /* 0x0000000405109c11 */ /* 0x000fe2000f8e18ff */
[----:B------:R-:W-:-:S05]  /*0880*/  VIADD R17, R11, 0x1f ;  /* 0x0000001f0b117836 */ /* 0x000fca0000000000 */
[----:B------:R-:W-:Y:S04]  /*0890*/  SHFL.DOWN PT, R21, R19, 0x2, 0x1f ;  /* 0x08401f0013157f89 */ /* 0x000fe800000e0000 */
[----:B------:R-:W0:Y:S02]  /*08a0*/  SHFL.DOWN PT, R20, R18, 0x2, 0x1f ;  /* 0x08401f0012147f89 */ /* 0x000e2400000e0000 */
[----:B0-----:R-:W-:-:S07]  /*08b0*/  DADD R20, R18, R20 ;  /* 0x0000000012147229 */ /* 0x001fce0000000014 */
[----:B------:R-:W-:Y:S04]  /*08c0*/  SHFL.DOWN PT, R15, R21, 0x1, 0x1f ;  /* 0x08201f00150f7f89 */ /* 0x000fe800000e0000 */
[----:B------:R-:W0:Y:S02]  /*08d0*/  SHFL.DOWN PT, R14, R20, 0x1, 0x1f ;  /* 0x08201f00140e7f89 */ /* 0x000e2400000e0000 */
[----:B0-----:R-:W-:-:S07]  /*08e0*/  DADD R14, R20, R14 ;  /* 0x00000000140e7229 */ /* 0x001fce000000000e */
[----:B------:R0:W-:Y:S01]  /*08f0*/  @!P0 STS.64 [R6], R14 ;  /* 0x0000000e06008388 */ /* 0x0001e20000000a00 */
[----:B------:R-:W-:Y:S01]  /*0900*/  BAR.SYNC.DEFER_BLOCKING 0x0 ;  /* 0x0000000000007b1d */ /* 0x000fe20000010000 */
[----:B------:R-:W-:-:S05]  /*0910*/  ISETP.GT.U32.AND P0, PT, R17, 0x3e, PT ;  /* 0x0000003e1100780c */ /* 0x000fca0003f04070 */
[----:B------:R0:W1:Y:S08]  /*0920*/  @!P1 LDS.64 R12, [R16] ;  /* 0x00000000100c9984 */ /* 0x0000700000000a00 */
[----:B0-----:R-:W-:Y:S05]  /*0930*/  @P0 BRA `(.L_x_95) ;  /* 0x0000000000440947 */ /* 0x001fea0003800000 */
[----:B------:R-:W-:-:S03]  /*0940*/  UMOV UR5, 0xffffffff ;  /* 0xffffffff00057882 */ /* 0x000fc60000000000 */
[----:B------:R-:W-:Y:S05]  /*0950*/  BRA.DIV UR5, `(.L_x_96) ;  /* 0x0000000205e47947 */ /* 0x000fea000b800000 */
[----:B-1----:R-:W-:Y:S04]  /*0960*/  SHFL.DOWN PT, R15, R13, 0x10, 0x1f ;  /* 0x0a001f000d0f7f89 */ /* 0x002fe800000e0000 */
[----:B------:R-:W0:Y:S02]  /*0970*/  SHFL.DOWN PT, R14, R12, 0x10, 0x1f ;  /* 0x0a001f000c0e7f89 */ /* 0x000e2400000e0000 */
[----:B0-----:R-:W-:-:S07]  /*0980*/  DADD R14, R12, R14 ;  /* 0x000000000c0e7229 */ /* 0x001fce000000000e */
[----:B------:R-:W-:Y:S04]  /*0990*/  SHFL.DOWN PT, R17, R15, 0x8, 0x1f ;  /* 0x09001f000f117f89 */ /* 0x000fe800000e0000 */
        /* <DEDUP_REMOVED lines=8> */
[----:B------:R0:W1:Y:S04]  /*0a20*/  SHFL.DOWN PT, R15, R13, 0x1, 0x1f ;  /* 0x08201f000d0f7f89 */ /* 0x00006800000e0000 */
[----:B------:R0:W2:Y:S02]  /*0a30*/  SHFL.DOWN PT, R14, R12, 0x1, 0x1f ;  /* 0x08201f000c0e7f89 */ /* 0x0000a400000e0000 */
.L_x_112:
[----:B012---:R-:W-:-:S11]  /*0a40*/  DADD R12, R12, R14 ;  /* 0x000000000c0c7229 */ /* 0x007fd6000000000e */
.L_x_95:
[----:B------:R-:W-:Y:S05]  /*0a50*/  BSYNC B1 ;  /* 0x0000000000017941 */ /* 0x000fea0003800000 */
.L_x_94:
[----:B------:R-:W-:Y:S01]  /*0a60*/  ISETP.NE.AND P0, PT, R11, RZ, PT ;  /* 0x000000ff0b00720c */ /* 0x000fe20003f05270 */
[----:B------:R-:W-:-:S12]  /*0a70*/  BSSY B1, `(.L_x_97) ;  /* 0x0000008000017945 */ /* 0x000fd80003800000 */
[----:B------:R-:W-:Y:S05]  /*0a80*/  @P0 BRA `(.L_x_98) ;  /* 0x0000000000180947 */ /* 0x000fea0003800000 */
[----:B------:R-:W-:Y:S02]  /*0a90*/  ULDC.64 UR10, c[0x0][0x210] ;  /* 0x00008400000a7ab9 */ /* 0x000fe40000000a00 */
[----:B------:R-:W-:-:S04]  /*0aa0*/  LEA R14, P0, R9, UR10, 0x3 ;  /* 0x0000000a090e7c11 */ /* 0x000fc8000f8018ff */
[----:B------:R-:W-:-:S05]  /*0ab0*/  LEA.HI.X R15, R9, UR11, R10, 0x3, P0 ;  /* 0x0000000b090f7c11 */ /* 0x000fca00080f1c0a */
[----:B------:R-:W1:Y:S02]  /*0ac0*/  LDG.E.64 R10, desc[UR6][R14.64] ;  /* 0x000000060e0a7981 */ /* 0x000e64000c1e1b00 */
[----:B-1----:R-:W-:-:S07]  /*0ad0*/  DADD R10, R10, R12 ;  /* 0x000000000a0a7229 */ /* 0x002fce000000000c */
[----:B------:R0:W-:Y:S04]  /*0ae0*/  STG.E.64 desc[UR6][R14.64], R10 ;  /* 0x0000000a0e007986 */ /* 0x0001e8000c101b06 */
.L_x_98:
[----:B------:R-:W-:Y:S05]  /*0af0*/  BSYNC B1 ;  /* 0x0000000000017941 */ /* 0x000fea0003800000 */
.L_x_97:
[----:B------:R-:W-:-:S05]  /*0b00*/  VIADD R7, R7, 0x1 ;  /* 0x0000000107077836 */ /* 0x000fca0000000000 */
[----:B------:R-:W-:-:S13]  /*0b10*/  ISETP.GE.AND P0, PT, R7, R8, PT ;  /* 0x000000080700720c */ /* 0x000fda0003f06270 */
[----:B------:R-:W-:Y:S05]  /*0b20*/  @!P0 BRA `(.L_x_99) ;  /* 0xfffffff800408947 */ /* 0x000fea000383ffff */
.L_x_89:
[----:B------:R-:W-:Y:S05]  /*0b30*/  BSYNC B0 ;  /* 0x0000000000007941 */ /* 0x000fea0003800000 */
.L_x_87:
[----:B------:R-:W2:Y:S01]  /*0b40*/  S2R R5, SR_TID.X ;  /* 0x0000000000057919 */ /* 0x000ea20000002100 */
[----:B0-----:R-:W2:Y:S02]  /*0b50*/  LDC R14, c[0x0][0x23c] ;  /* 0x00008f00ff0e7b82 */ /* 0x001ea40000000800 */
[----:B--2---:R-:W-:-:S13]  /*0b60*/  ISETP.GE.AND P0, PT, R5, R14, PT ;  /* 0x0000000e0500720c */ /* 0x004fda0003f06270 */
[----:B------:R-:W-:Y:S05]  /*0b70*/  @P0 EXIT ;  /* 0x000000000000094d */ /* 0x000fea0003800000 */
[----:B------:R-:W0:Y:S01]  /*0b80*/  S2R R7, SR_CTAID.X ;  /* 0x0000000000077919 */ /* 0x000e220000002500 */
[----:B------:R-:W0:Y:S01]  /*0b90*/  LDC.64 R2, c[0x0][0x218] ;  /* 0x00008600ff027b82 */ /* 0x000e220000000a00 */
[----:B------:R-:W-:Y:S01]  /*0ba0*/  ULDC.S8 UR5, c[0x0][0x241] ;  /* 0x0000904000057ab9 */ /* 0x000fe20000000200 */
[----:B------:R-:W-:Y:S01]  /*0bb0*/  ULDC.64 UR10, c[0x0][0x218] ;  /* 0x00008600000a7ab9 */ /* 0x000fe20000000a00 */
[----:B------:R-:W-:Y:S01]  /*0bc0*/  ISETP.NE.AND P0, PT, RZ, UR5, PT ;  /* 0x00000005ff007c0c */ /* 0x000fe2000bf05270 */
[----:B------:R-:W-:Y:S04]  /*0bd0*/  BSSY B0, `(.L_x_100) ;  /* 0x0000010000007945 */ /* 0x000fe80003800000 */
[----:B-1----:R-:W1:Y:S01]  /*0be0*/  LDC R12, c[0x0][RZ] ;  /* 0x00000000ff0c7b82 */ /* 0x002e620000000800 */
[----:B0-----:R-:W-:-:S03]  /*0bf0*/  IMAD.WIDE R2, R7, 0x8, R2 ;  /* 0x0000000807027825 */ /* 0x001fc600078e0202 */
[----:B------:R-:W-:Y:S02]  /*0c00*/  SEL R10, R2, UR10, !P0 ;  /* 0x0000000a020a7c07 */ /* 0x000fe4000c000000 */
[----:B------:R-:W-:-:S07]  /*0c10*/  SEL R11, R3, UR11, !P0 ;  /* 0x0000000b030b7c07 */ /* 0x000fce000c000000 */
.L_x_101:
[----:B0-----:R-:W-:Y:S01]  /*0c20*/  IADD3 R3, P0, R0, R5, RZ ;  /* 0x0000000500037210 */ /* 0x001fe20007f1e0ff */
[----:B------:R-:W2:Y:S03]  /*0c30*/  LDG.E.64 R8, desc[UR6][R10.64] ;  /* 0x000000060a087981 */ /* 0x000ea6000c1e1b00 */
[----:B------:R-:W-:Y:S02]  /*0c40*/  LEA.HI.X.SX32 R6, R5, R4, 0x1, P0 ;  /* 0x0000000405067211 */ /* 0x000fe400000f0eff */
[----:B------:R-:W-:-:S04]  /*0c50*/  LEA R2, P0, R3, UR18, 0x3 ;  /* 0x0000001203027c11 */ /* 0x000fc8000f8018ff */
[----:B------:R-:W-:-:S05]  /*0c60*/  LEA.HI.X R3, R3, UR19, R6, 0x3, P0 ;  /* 0x0000001303037c11 */ /* 0x000fca00080f1c06 */
[----:B------:R-:W2:Y:S01]  /*0c70*/  LDG.E.64 R6, desc[UR6][R2.64] ;  /* 0x0000000602067981 */ /* 0x000ea2000c1e1b00 */
[----:B-1----:R-:W-:-:S05]  /*0c80*/  IMAD.IADD R5, R12, 0x1, R5 ;  /* 0x000000010c057824 */ /* 0x002fca00078e0205 */
[----:B------:R-:W-:Y:S01]  /*0c90*/  ISETP.GE.AND P0, PT, R5, R14, PT ;  /* 0x0000000e0500720c */ /* 0x000fe20003f06270 */
[----:B--2---:R-:W-:-:S07]  /*0ca0*/  DMUL R6, R6, R8 ;  /* 0x0000000806067228 */ /* 0x004fce0000000000 */
[----:B------:R0:W-:Y:S05]  /*0cb0*/  STG.E.64 desc[UR6][R2.64], R6 ;  /* 0x0000000602007986 */ /* 0x0001ea000c101b06 */
[----:B------:R-:W-:Y:S05]  /*0cc0*/  @!P0 BRA `(.L_x_101) ;  /* 0xfffffffc00d48947 */ /* 0x000fea000383ffff */
[----:B------:R-:W-:Y:S05]  /*0cd0*/  BSYNC B0 ;  /* 0x0000000000007941 */ /* 0x000fea0003800000 */
.L_x_100:
[----:B------:R-:W-:Y:S05]  /*0ce0*/  EXIT ;  /* 0x000000000000794d */ /* 0x000fea0003800000 */
.L_x_96:
[----:B-1----:R-:W-:Y:S02]  /*0cf0*/  IMAD.MOV.U32 R23, RZ, RZ, R13 ;  /* 0x000000ffff177224 */ /* 0x002fe400078e000d */
[----:B------:R-:W-:Y:S02]  /*0d00*/  IMAD.MOV.U32 R22, RZ, RZ, 0x10 ;  /* 0x00000010ff167424 */ /* 0x000fe400078e00ff */
[----:B------:R-:W-:Y:S02]  /*0d10*/  IMAD.MOV.U32 R21, RZ, RZ, 0x1f ;  /* 0x0000001fff157424 */ /* 0x000fe400078e00ff */
[----:B------:R-:W-:-:S07]  /*0d20*/  IMAD.MOV.U32 R20, RZ, RZ, -0x1 ;  /* 0xffffffffff147424 */ /* 0x000fce00078e00ff */
[----:B------:R-:W-:Y:S05]  /*0d30*/  WARPSYNC.COLLECTIVE R20, `(.L_x_102) ;  /* 0x0000000014087348 */ /* 0x000fea0003c00000 */
[----:B------:R0:W1:Y:S02]  /*0d40*/  SHFL.DOWN P0, R24, R23, R22, R21 ;  /* 0x0800001617187389 */ /* 0x0000640000000015 */
[----:B01----:R-:W-:Y:S01]  /*0d50*/  ENDCOLLECTIVE ;  /* 0x000000000000791b */ /* 0x003fe20003800000 */
.L_x_102:
[----:B------:R-:W-:Y:S02]  /*0d60*/  IMAD.MOV.U32 R23, RZ, RZ, R12 ;  /* 0x000000ffff177224 */ /* 0x000fe400078e000c */
[----:B------:R-:W-:-:S07]  /*0d70*/  IMAD.MOV.U32 R15, RZ, RZ, R24 ;  /* 0x000000ffff0f7224 */ /* 0x000fce00078e0018 */
[----:B------:R-:W-:Y:S05]  /*0d80*/  WARPSYNC.COLLECTIVE R20, `(.L_x_103) ;  /* 0x0000000014087348 */ /* 0x000fea0003c00000 */
[----:B------:R0:W1:Y:S02]  /*0d90*/  SHFL.DOWN P0, R24, R23, R22, R21 ;  /* 0x0800001617187389 */ /* 0x0000640000000015 */
[----:B01----:R-:W-:Y:S01]  /*0da0*/  ENDCOLLECTIVE ;  /* 0x000000000000791b */ /* 0x003fe20003800000 */
.L_x_103:
[----:B------:R-:W-:Y:S02]  /*0db0*/  IMAD.MOV.U32 R22, RZ, RZ, 0x8 ;  /* 0x00000008ff167424 */ /* 0x000fe400078e00ff */
[----:B------:R-:W-:-:S06]  /*0dc0*/  IMAD.MOV.U32 R14, RZ, RZ, R24 ;  /* 0x000000ffff0e7224 */ /* 0x000fcc00078e0018 */
[----:B------:R-:W-:-:S10]  /*0dd0*/  DADD R14, R12, R14 ;  /* 0x000000000c0e7229 */ /* 0x000fd4000000000e */
[----:B------:R-:W-:-:S07]  /*0de0*/  IMAD.MOV.U32 R23, RZ, RZ, R15 ;  /* 0x000000ffff177224 */ /* 0x000fce00078e000f */
[----:B------:R-:W-:Y:S05]  /*0df0*/  WARPSYNC.COLLECTIVE R20, `(.L_x_104) ;  /* 0x0000000014087348 */ /* 0x000fea0003c00000 */
[----:B------:R0:W1:Y:S02]  /*0e00*/  SHFL.DOWN P0, R24, R23, R22, R21 ;  /* 0x0800001617187389 */ /* 0x0000640000000015 */
[----:B01----:R-:W-:Y:S01]  /*0e10*/  ENDCOLLECTIVE ;  /* 0x000000000000791b */ /* 0x003fe20003800000 */
.L_x_104:
[----:B------:R-:W-:Y:S02]  /*0e20*/  IMAD.MOV.U32 R23, RZ, RZ, R14 ;  /* 0x000000ffff177224 */ /* 0x000fe400078e000e */
[----:B------:R-:W-:-:S07]  /*0e30*/  IMAD.MOV.U32 R17, RZ, RZ, R24 ;  /* 0x000000ffff117224 */ /* 0x000fce00078e0018 */
[----:B------:R-:W-:Y:S05]  /*0e40*/  WARPSYNC.COLLECTIVE R20, `(.L_x_105) ;  /* 0x0000000014087348 */ /* 0x000fea0003c00000 */
[----:B------:R0:W1:Y:S02]  /*0e50*/  SHFL.DOWN P0, R24, R23, R22, R21 ;  /* 0x0800001617187389 */ /* 0x0000640000000015 */
[----:B01----:R-:W-:Y:S01]  /*0e60*/  ENDCOLLECTIVE ;  /* 0x000000000000791b */ /* 0x003fe20003800000 */
.L_x_105:
[----:B------:R-:W-:Y:S02]  /*0e70*/  IMAD.MOV.U32 R22, RZ, RZ, 0x4 ;  /* 0x00000004ff167424 */ /* 0x000fe400078e00ff */
[----:B------:R-:W-:-:S06]  /*0e80*/  IMAD.MOV.U32 R16, RZ, RZ, R24 ;  /* 0x000000ffff107224 */ /* 0x000fcc00078e0018 */
[----:B------:R-:W-:-:S10]  /*0e90*/  DADD R16, R14, R16 ;  /* 0x000000000e107229 */ /* 0x000fd40000000010 */
[----:B------:R-:W-:-:S07]  /*0ea0*/  IMAD.MOV.U32 R23, RZ, RZ, R17 ;  /* 0x000000ffff177224 */ /* 0x000fce00078e0011 */
[----:B------:R-:W-:Y:S05]  /*0eb0*/  WARPSYNC.COLLECTIVE R20, `(.L_x_106) ;  /* 0x0000000014087348 */ /* 0x000fea0003c00000 */
[----:B------:R0:W1:Y:S02]  /*0ec0*/  SHFL.DOWN P0, R24, R23, R22, R21 ;  /* 0x0800001617187389 */ /* 0x0000640000000015 */
[----:B01----:R-:W-:Y:S01]  /*0ed0*/  ENDCOLLECTIVE ;  /* 0x000000000000791b */ /* 0x003fe20003800000 */
.L_x_106:
[----:B------:R-:W-:Y:S02]  /*0ee0*/  IMAD.MOV.U32 R23, RZ, RZ, R16 ;  /* 0x000000ffff177224 */ /* 0x000fe400078e0010 */
[----:B------:R-:W-:-:S07]  /*0ef0*/  IMAD.MOV.U32 R19, RZ, RZ, R24 ;  /* 0x000000ffff137224 */ /* 0x000fce00078e0018 */
[----:B------:R-:W-:Y:S05]  /*0f00*/  WARPSYNC.COLLECTIVE R20, `(.L_x_107) ;  /* 0x0000000014087348 */ /* 0x000fea0003c00000 */
[----:B------:R0:W1:Y:S02]  /*0f10*/  SHFL.DOWN P0, R24, R23, R22, R21 ;  /* 0x0800001617187389 */ /* 0x0000640000000015 */
[----:B01----:R-:W-:Y:S01]  /*0f20*/  ENDCOLLECTIVE ;  /* 0x000000000000791b */ /* 0x003fe20003800000 */
.L_x_107:
[----:B------:R-:W-:Y:S02]  /*0f30*/  IMAD.MOV.U32 R22, RZ, RZ, 0x2 ;  /* 0x00000002ff167424 */ /* 0x000fe400078e00ff */
[----:B------:R-:W-:-:S06]  /*0f40*/  IMAD.MOV.U32 R18, RZ, RZ, R24 ;  /* 0x000000ffff127224 */ /* 0x000fcc00078e0018 */
[----:B------:R-:W-:-:S10]  /*0f50*/  DADD R18, R16, R18 ;  /* 0x0000000010127229 */ /* 0x000fd40000000012 */
[----:B------:R-:W-:-:S07]  /*0f60*/  IMAD.MOV.U32 R23, RZ, RZ, R19 ;  /* 0x000000ffff177224 */ /* 0x000fce00078e0013 */
[----:B------:R-:W-:Y:S05]  /*0f70*/  WARPSYNC.COLLECTIVE R20, `(.L_x_108) ;  /* 0x0000000014087348 */ /* 0x000fea0003c00000 */
[----:B------:R0:W1:Y:S02]  /*0f80*/  SHFL.DOWN P0, R24, R23, R22, R21 ;  /* 0x0800001617187389 */ /* 0x0000640000000015 */
[----:B01----:R-:W-:Y:S01]  /*0f90*/  ENDCOLLECTIVE ;  /* 0x000000000000791b */ /* 0x003fe20003800000 */
.L_x_108:
[----:B------:R-:W-:Y:S02]  /*0fa0*/  IMAD.MOV.U32 R23, RZ, RZ, R18 ;  /* 0x000000ffff177224 */ /* 0x000fe400078e0012 */
[----:B------:R-:W-:-:S07]  /*0fb0*/  IMAD.MOV.U32 R13, RZ, RZ, R24 ;  /* 0x000000ffff0d7224 */ /* 0x000fce00078e0018 */
[----:B------:R-:W-:Y:S05]  /*0fc0*/  WARPSYNC.COLLECTIVE R20, `(.L_x_109) ;  /* 0x0000000014087348 */ /* 0x000fea0003c00000 */
[----:B------:R0:W1:Y:S02]  /*0fd0*/  SHFL.DOWN P0, R24, R23, R22, R21 ;  /* 0x0800001617187389 */ /* 0x0000640000000015 */
[----:B01----:R-:W-:Y:S01]  /*0fe0*/  ENDCOLLECTIVE ;  /* 0x000000000000791b */ /* 0x003fe20003800000 */
.L_x_109:
[----:B------:R-:W-:Y:S02]  /*0ff0*/  IMAD.MOV.U32 R22, RZ, RZ, 0x1 ;  /* 0x00000001ff167424 */ /* 0x000fe400078e00ff */
[----:B------:R-:W-:-:S06]  /*1000*/  IMAD.MOV.U32 R12, RZ, RZ, R24 ;  /* 0x000000ffff0c7224 */ /* 0x000fcc00078e0018 */
[----:B------:R-:W-:-:S10]  /*1010*/  DADD R12, R18, R12 ;  /* 0x00000000120c7229 */ /* 0x000fd4000000000c */
[----:B------:R-:W-:-:S07]  /*1020*/  IMAD.MOV.U32 R23, RZ, RZ, R13 ;  /* 0x000000ffff177224 */ /* 0x000fce00078e000d */
[----:B------:R-:W-:Y:S05]  /*1030*/  WARPSYNC.COLLECTIVE R20, `(.L_x_110) ;  /* 0x0000000014087348 */ /* 0x000fea0003c00000 */
[----:B------:R0:W1:Y:S02]  /*1040*/  SHFL.DOWN P0, R24, R23, R22, R21 ;  /* 0x0800001617187389 */ /* 0x0000640000000015 */
[----:B01----:R-:W-:Y:S01]  /*1050*/  ENDCOLLECTIVE ;  /* 0x000000000000791b */ /* 0x003fe20003800000 */
.L_x_110:
[----:B------:R-:W-:Y:S02]  /*1060*/  IMAD.MOV.U32 R23, RZ, RZ, R12 ;  /* 0x000000ffff177224 */ /* 0x000fe400078e000c */
[----:B------:R-:W-:-:S07]  /*1070*/  IMAD.MOV.U32 R15, RZ, RZ, R24 ;  /* 0x000000ffff0f7224 */ /* 0x000fce00078e0018 */
[----:B------:R-:W-:Y:S05]  /*1080*/  WARPSYNC.COLLECTIVE R20, `(.L_x_111) ;  /* 0x0000000014087348 */ /* 0x000fea0003c00000 */
[----:B------:R0:W1:Y:S02]  /*1090*/  SHFL.DOWN P0, R24, R23, R22, R21 ;  /* 0x0800001617187389 */ /* 0x0000640000000015 */
[----:B01----:R-:W-:Y:S01]  /*10a0*/  ENDCOLLECTIVE ;  /* 0x000000000000791b */ /* 0x003fe20003800000 */
.L_x_111:
[----:B------:R-:W-:Y:S01]  /*10b0*/  IMAD.MOV.U32 R14, RZ, RZ, R24 ;  /* 0x000000ffff0e7224 */ /* 0x000fe200078e0018 */
[----:B------:R-:W-:Y:S06]  /*10c0*/  BRA `(.L_x_112) ;  /* 0xfffffff8005c7947 */ /* 0x000fec000383ffff */
        .weak           $__internal_3_$__cuda_sm20_dblrcp_rn_slowpath_v3
        .type           $__internal_3_$__cuda_sm20_dblrcp_rn_slowpath_v3,@function
        .size           $__internal_3_$__cuda_sm20_dblrcp_rn_slowpath_v3,(.L_x_231 - $__internal_3_$__cuda_sm20_dblrcp_rn_slowpath_v3)
$__internal_3_$__cuda_sm20_dblrcp_rn_slowpath_v3:
        /* <DEDUP_REMOVED lines=23> */
.L_x_115:
        /* <DEDUP_REMOVED lines=10> */
.L_x_113:
[----:B------:R-:W-:Y:S01]  /*12e0*/  LOP3.LUT R9, R7, 0x80000, RZ, 0xfc, !PT ;  /* 0x0008000007097812 */ /* 0x000fe200078efcff */
[----:B------:R-:W-:-:S07]  /*12f0*/  IMAD.MOV.U32 R8, RZ, RZ, R6 ;  /* 0x000000ffff087224 */ /* 0x000fce00078e0006 */
.L_x_114:
[----:B------:R-:W-:-:S04]  /*1300*/  IMAD.MOV.U32 R3, RZ, RZ, 0x0 ;  /* 0x00000000ff037424 */ /* 0x000fc800078e00ff */
[----:B------:R-:W-:Y:S05]  /*1310*/  RET.REL.NODEC R2 `(_ZN2at6native61_GLOBAL__N__a41b8ba8_28_MultiLabelMarginCriterion_cu_26f6785b38multilabel_margin_loss_backward_kernelIddEEvPT_PKS3_S6_PKlS6_iibb) ;  /* 0xffffffec02387950 */ /* 0x000fea0003c3ffff */
.L_x_116:
        /* <DEDUP_REMOVED lines=14> */
.L_x_231:


//--------------------- .text._ZN2at6native61_GLOBAL__N__a41b8ba8_28_MultiLabelMarginCriterion_cu_26f6785b37multilabel_margin_loss_forward_kernelIN3c108BFloat16EfEEvPT_PKS5_PKlS6_iib --------------------------
	.section	.text._ZN2at6native61_GLOBAL__N__a41b8ba8_28_MultiLabelMarginCriterion_cu_26f6785b37multilabel_margin_loss_forward_kernelIN3c108BFloat16EfEEvPT_PKS5_PKlS6_iib,"ax",@progbits
	.align	128
.text._ZN2at6native61_GLOBAL__N__a41b8ba8_28_MultiLabelMarginCriterion_cu_26f6785b37multilabel_margin_loss_forward_kernelIN3c108BFloat16EfEEvPT_PKS5_PKlS6_iib:
        .type           _ZN2at6native61_GLOBAL__N__a41b8ba8_28_MultiLabelMarginCriterion_cu_26f6785b37multilabel_margin_loss_forward_kernelIN3c108BFloat16EfEEvPT_PKS5_PKlS6_iib,@function
        .size           _ZN2at6native61_GLOBAL__N__a41b8ba8_28_MultiLabelMarginCriterion_cu_26f6785b37multilabel_margin_loss_forward_kernelIN3c108BFloat16EfEEvPT_PKS5_PKlS6_iib,(.L_x_233 - _ZN2at6native61_GLOBAL__N__a41b8ba8_28_MultiLabelMarginCriterion_cu_26f6785b37multilabel_margin_loss_forward_kernelIN3c108BFloat16EfEEvPT_PKS5_PKlS6_iib)
        .other          _ZN2at6native61_GLOBAL__N__a41b8ba8_28_MultiLabelMarginCriterion_cu_26f6785b37multilabel_margin_loss_forward_kernelIN3c108BFloat16EfEEvPT_PKS5_PKlS6_iib,@"STO_CUDA_ENTRY STV_DEFAULT"
_ZN2at6native61_GLOBAL__N__a41b8ba8_28_MultiLabelMarginCriterion_cu_26f6785b37multilabel_margin_loss_forward_kernelIN3c108BFloat16EfEEvPT_PKS5_PKlS6_iib:
        /* <DEDUP_REMOVED lines=13> */
.L_x_119:
        /* <DEDUP_REMOVED lines=8> */
.L_x_118:
[----:B------:R-:W-:Y:S05]  /*0150*/  BSYNC B0 ;  /* 0x0000000000007941 */ /* 0x000fea0003800000 */
.L_x_117:
[----:B------:R-:W-:Y:S01]  /*0160*/  BAR.SYNC.DEFER_BLOCKING 0x0 ;  /* 0x0000000000007b1d */ /* 0x000fe20000010000 */
[----:B------:R-:W-:Y:S02]  /*0170*/  ISETP.GE.AND P2, PT, R9, 0x1, PT ;  /* 0x000000010900780c */ /* 0x000fe40003f46270 */
[C---:B------:R-:W-:Y:S02]  /*0180*/  ISETP.NE.AND P1, PT, R2.reuse, RZ, PT ;  /* 0x000000ff0200720c */ /* 0x040fe40003f25270 */
[----:B------:R-:W-:Y:S01]  /*0190*/  ISETP.NE.OR P3, PT, R2, RZ, !P2 ;  /* 0x000000ff0200720c */ /* 0x000fe20005765670 */
[----:B------:R-:W-:-:S12]  /*01a0*/  BSSY B0, `(.L_x_120) ;  /* 0x0000017000007945 */ /* 0x000fd80003800000 */
[----:B------:R-:W-:Y:S05]  /*01b0*/  @P3 BRA `(.L_x_121) ;  /* 0x0000000000543947 */ /* 0x000fea0003800000 */
[----:B------:R-:W0:Y:S01]  /*01c0*/  LDC.64 R8, c[0x0][0x228] ;  /* 0x00008a00ff087b82 */ /* 0x000e220000000a00 */
[----:B------:R-:W-:Y:S01]  /*01d0*/  IMAD.MOV.U32 R5, RZ, RZ, RZ ;  /* 0x000000ffff057224 */ /* 0x000fe200078e00ff */
[----:B------:R-:W-:-:S06]  /*01e0*/  ULDC UR4, c[0x0][0x234] ;  /* 0x00008d0000047ab9 */ /* 0x000fcc0000000800 */
[----:B------:R-:W1:Y:S02]  /*01f0*/  LDC.64 R6, c[0x0][0x220] ;  /* 0x00008800ff067b82 */ /* 0x000e640000000a00 */
.L_x_122:
[----:B--2---:R-:W-:-:S04]  /*0200*/  IADD3 R11, P3, R3, R5, RZ ;  /* 0x00000005030b7210 */ /* 0x004fc80007f7e0ff */
[----:B------:R-:W-:Y:S02]  /*0210*/  LEA.HI.X.SX32 R12, R5, R4, 0x1, P3 ;  /* 0x00000004050c7211 */ /* 0x000fe400018f0eff */
[----:B-1----:R-:W-:-:S04]  /*0220*/  LEA R10, P3, R11, R6, 0x3 ;  /* 0x000000060b0a7211 */ /* 0x002fc800078618ff */
[----:B------:R-:W-:-:S05]  /*0230*/  LEA.HI.X R11, R11, R7, R12, 0x3, P3 ;  /* 0x000000070b0b7211 */ /* 0x000fca00018f1c0c */
[----:B------:R-:W2:Y:S02]  /*0240*/  LDG.E R10, desc[UR6][R10.64] ;  /* 0x000000060a0a7981 */ /* 0x000ea4000c1e1900 */
[----:B--2---:R-:W-:-:S13]  /*0250*/  ISETP.GE.AND P3, PT, R10, RZ, PT ;  /* 0x000000ff0a00720c */ /* 0x004fda0003f66270 */
[----:B------:R-:W-:Y:S05]  /*0260*/  @!P3 BRA `(.L_x_121) ;  /* 0x000000000028b947 */ /* 0x000fea0003800000 */
[----:B------:R-:W-:Y:S01]  /*0270*/  IADD3 R11, P3, R3, R10, RZ ;  /* 0x0000000a030b7210 */ /* 0x000fe20007f7e0ff */
[----:B------:R-:W-:Y:S02]  /*0280*/  IMAD.MOV.U32 R13, RZ, RZ, 0x3f80 ;  /* 0x00003f80ff0d7424 */ /* 0x000fe400078e00ff */
[----:B------:R-:W-:Y:S01]  /*0290*/  VIADD R5, R5, 0x1 ;  /* 0x0000000105057836 */ /* 0x000fe20000000000 */
[----:B------:R-:W-:Y:S02]  /*02a0*/  LEA.HI.X.SX32 R12, R10, R4, 0x1, P3 ;  /* 0x000000040a0c7211 */ /* 0x000fe400018f0eff */
[----:B0-----:R-:W-:-:S04]  /*02b0*/  LEA R10, P3, R11, R8, 0x1 ;  /* 0x000000080b0a7211 */ /* 0x001fc800078608ff */
[--C-:B------:R-:W-:Y:S02]  /*02c0*/  LEA.HI.X R11, R11, R9, R12.reuse, 0x1, P3 ;  /* 0x000000090b0b7211 */ /* 0x100fe400018f0c0c */
[----:B------:R-:W-:Y:S02]  /*02d0*/  PRMT R12, R13, 0x7610, R12 ;  /* 0x000076100d0c7816 */ /* 0x000fe4000000000c */
[----:B------:R-:W-:-:S03]  /*02e0*/  ISETP.GE.AND P3, PT, R5, UR4, PT ;  /* 0x0000000405007c0c */ /* 0x000fc6000bf66270 */
[----:B------:R2:W-:Y:S10]  /*02f0*/  STG.E.U16 desc[UR6][R10.64], R12 ;  /* 0x0000000c0a007986 */ /* 0x0005f4000c101506 */
[----:B------:R-:W-:Y:S05]  /*0300*/  @!P3 BRA `(.L_x_122) ;  /* 0xfffffffc00bcb947 */ /* 0x000fea000383ffff */
.L_x_121:
[----:B------:R-:W-:Y:S05]  /*0310*/  BSYNC B0 ;  /* 0x0000000000007941 */ /* 0x000fea0003800000 */
.L_x_120:
[----:B------:R-:W-:Y:S01]  /*0320*/  BAR.SYNC.DEFER_BLOCKING 0x0 ;  /* 0x0000000000007b1d */ /* 0x000fe20000010000 */
[----:B------:R-:W-:-:S05]  /*0330*/  IMAD.MOV.U32 R5, RZ, RZ, RZ ;  /* 0x000000ffff057224 */ /* 0x000fca00078e00ff */
[----:B------:R-:W-:Y:S05]  /*0340*/  @!P2 BRA `(.L_x_123) ;  /* 0x0000000000e4a947 */ /* 0x000fea0003800000 */
[----:B------:R-:W-:Y:S01]  /*0350*/  IMAD.MOV.U32 R5, RZ, RZ, RZ ;  /* 0x000000ffff057224 */ /* 0x000fe200078e00ff */
[----:B------:R-:W-:Y:S01]  /*0360*/  ULDC UR4, c[0x0][0x0] ;  /* 0x0000000000047ab9 */ /* 0x000fe20000000800 */
[----:B------:R-:W-:-:S07]  /*0370*/  IMAD.MOV.U32 R6, RZ, RZ, RZ ;  /* 0x000000ffff067224 */ /* 0x000fce00078e00ff */
.L_x_129:
[----:B0-----:R-:W0:Y:S01]  /*0380*/  LDC.64 R8, c[0x0][0x220] ;  /* 0x00008800ff087b82 */ /* 0x001e220000000a00 */
[----:B------:R-:W-:-:S04]  /*0390*/  IADD3 R7, P2, R3, R6, RZ ;  /* 0x0000000603077210 */ /* 0x000fc80007f5e0ff */
[----:B--2---:R-:W-:Y:S02]  /*03a0*/  LEA.HI.X.SX32 R10, R6, R4, 0x1, P2 ;  /* 0x00000004060a7211 */ /* 0x004fe400010f0eff */
[----:B0-----:R-:W-:-:S04]  /*03b0*/  LEA R8, P2, R7, R8, 0x3 ;  /* 0x0000000807087211 */ /* 0x001fc800078418ff */
[----:B------:R-:W-:-:S05]  /*03c0*/  LEA.HI.X R9, R7, R9, R10, 0x3, P2 ;  /* 0x0000000907097211 */ /* 0x000fca00010f1c0a */
[----:B------:R-:W2:Y:S02]  /*03d0*/  LDG.E R10, desc[UR6][R8.64] ;  /* 0x00000006080a7981 */ /* 0x000ea4000c1e1900 */
[----:B--2---:R-:W-:-:S13]  /*03e0*/  ISETP.GE.AND P2, PT, R10, RZ, PT ;  /* 0x000000ff0a00720c */ /* 0x004fda0003f46270 */
[----:B------:R-:W-:Y:S05]  /*03f0*/  @!P2 BRA `(.L_x_123) ;  /* 0x0000000000b8a947 */ /* 0x000fea0003800000 */
[----:B------:R-:W-:Y:S01]  /*0400*/  ULDC UR5, c[0x0][0x234] ;  /* 0x00008d0000057ab9 */ /* 0x000fe20000000800 */
[----:B------:R-:W-:Y:S01]  /*0410*/  ULDC.64 UR8, c[0x0][0x228] ;  /* 0x00008a0000087ab9 */ /* 0x000fe20000000a00 */
[----:B------:R-:W-:Y:S01]  /*0420*/  ULDC.64 UR10, c[0x0][0x218] ;  /* 0x00008600000a7ab9 */ /* 0x000fe20000000a00 */
[----:B------:R-:W-:Y:S04]  /*0430*/  BSSY B0, `(.L_x_124) ;  /* 0x0000026000007945 */ /* 0x000fe80003800000 */
[----:B------:R-:W-:Y:S05]  /*0440*/  @P0 BRA `(.L_x_125) ;  /* 0x0000000000900947 */ /* 0x000fea0003800000 */
[----:B------:R-:W0:Y:S01]  /*0450*/  LDC.64 R8, c[0x0][0x218] ;  /* 0x00008600ff087b82 */ /* 0x000e220000000a00 */
[----:B------:R-:W-:-:S04]  /*0460*/  IADD3 R7, P2, R3, R10, RZ ;  /* 0x0000000a03077210 */ /* 0x000fc80007f5e0ff */
[----:B------:R-:W-:Y:S02]  /*0470*/  LEA.HI.X.SX32 R10, R10, R4, 0x1, P2 ;  /* 0x000000040a0a7211 */ /* 0x000fe400010f0eff */
[----:B0-----:R-:W-:-:S04]  /*0480*/  LEA R8, P2, R7, R8, 0x1 ;  /* 0x0000000807087211 */ /* 0x001fc800078408ff */
[----:B------:R-:W-:-:S05]  /*0490*/  LEA.HI.X R9, R7, R9, R10, 0x1, P2 ;  /* 0x0000000907097211 */ /* 0x000fca00010f0c0a */
[----:B------:R-:W2:Y:S02]  /*04a0*/  LDG.E.U16 R8, desc[UR6][R8.64] ;  /* 0x0000000608087981 */ /* 0x000ea4000c1e1500 */
[----:B--2---:R-:W-:-:S04]  /*04b0*/  IMAD.U32 R7, R8, 0x10000, RZ ;  /* 0x0001000008077824 */ /* 0x004fc800078e00ff */
[----:B------:R-:W-:Y:S01]  /*04c0*/  FADD.FTZ R10, -R7, 1 ;  /* 0x3f800000070a7421 */ /* 0x000fe20000010100 */
[----:B------:R-:W-:-:S05]  /*04d0*/  IMAD.MOV.U32 R7, RZ, RZ, R2 ;  /* 0x000000ffff077224 */ /* 0x000fca00078e0002 */
[----:B------:R-:W0:Y:S02]  /*04e0*/  F2F.BF16.F32 R10, R10 ;  /* 0x0000000a000a7304 */ /* 0x000e240000202000 */
[----:B0-----:R-:W-:-:S07]  /*04f0*/  IMAD.U32 R11, R10, 0x10000, RZ ;  /* 0x000100000a0b7824 */ /* 0x001fce00078e00ff */
.L_x_128:
[----:B------:R-:W-:-:S04]  /*0500*/  IADD3 R8, P2, R3, R7, RZ ;  /* 0x0000000703087210 */ /* 0x000fc80007f5e0ff */
[----:B------:R-:W-:Y:S01]  /*0510*/  LEA.HI.X.SX32 R9, R7, R4, 0x1, P2 ;  /* 0x0000000407097211 */ /* 0x000fe200010f0eff */
[----:B------:R-:W-:-:S03]  /*0520*/  IMAD.SHL.U32 R13, R8, 0x2, RZ ;  /* 0x00000002080d7824 */ /* 0x000fc600078e00ff */
[----:B------:R-:W-:Y:S02]  /*0530*/  SHF.L.U64.HI R12, R8, 0x1, R9 ;  /* 0x00000001080c7819 */ /* 0x000fe40000010209 */
[----:B------:R-:W-:-:S04]  /*0540*/  IADD3 R8, P2, R13, UR8, RZ ;  /* 0x000000080d087c10 */ /* 0x000fc8000ff5e0ff */
[----:B------:R-:W-:-:S05]  /*0550*/  IADD3.X R9, R12, UR9, RZ, P2, !PT ;  /* 0x000000090c097c10 */ /* 0x000fca00097fe4ff */
[----:B------:R-:W2:Y:S01]  /*0560*/  LDG.E.U16 R8, desc[UR6][R8.64] ;  /* 0x0000000608087981 */ /* 0x000ea2000c1e1500 */
[----:B------:R-:W-:Y:S01]  /*0570*/  VIADD R7, R7, UR4 ;  /* 0x0000000407077c36 */ /* 0x000fe20008000000 */
[----:B------:R-:W-:Y:S04]  /*0580*/  BSSY B1, `(.L_x_126) ;  /* 0x000000f000017945 */ /* 0x000fe80003800000 */
[----:B------:R-:W-:Y:S01]  /*0590*/  ISETP.GE.AND P2, PT, R7, UR5, PT ;  /* 0x0000000507007c0c */ /* 0x000fe2000bf46270 */
        /* <DEDUP_REMOVED lines=12> */
[----:B------:R-:W-:-:S07]  /*0660*/  @P3 FADD.FTZ R5, R5, R12 ;  /* 0x0000000c05053221 */ /* 0x000fce0000010000 */
.L_x_127:
[----:B------:R-:W-:Y:S05]  /*0670*/  BSYNC B1 ;  /* 0x0000000000017941 */ /* 0x000fea0003800000 */
.L_x_126:
[----:B------:R-:W-:Y:S05]  /*0680*/  @!P2 BRA `(.L_x_128) ;  /* 0xfffffffc009ca947 */ /* 0x000fea000383ffff */
.L_x_125:
[----:B------:R-:W-:Y:S05]  /*0690*/  BSYNC B0 ;  /* 0x0000000000007941 */ /* 0x000fea0003800000 */
.L_x_124:
[----:B------:R-:W-:Y:S01]  /*06a0*/  VIADD R6, R6, 0x1 ;  /* 0x0000000106067836 */ /* 0x000fe20000000000 */
[----:B------:R-:W-:-:S04]  /*06b0*/  ULDC UR5, c[0x0][0x234] ;  /* 0x00008d0000057ab9 */ /* 0x000fc80000000800 */
[----:B------:R-:W-:-:S13]  /*06c0*/  ISETP.GE.AND P2, PT, R6, UR5, PT ;  /* 0x0000000506007c0c */ /* 0x000fda000bf46270 */
[----:B------:R-:W-:Y:S05]  /*06d0*/  @!P2 BRA `(.L_x_129) ;  /* 0xfffffffc0028a947 */ /* 0x000fea000383ffff */
.L_x_123:
[----:B------:R-:W1:Y:S01]  /*06e0*/  SHFL.DOWN PT, R4, R5, 0x10, 0x1f ;  /* 0x0a001f0005047f89 */ /* 0x000e6200000e0000 */
[----:B------:R-:W-:Y:S01]  /*06f0*/  SHF.R.S32.HI R7, RZ, 0x1f, R2 ;  /* 0x0000001fff077819 */ /* 0x000fe20000011402 */
[----:B------:R-:W-:Y:S01]  /*0700*/  ULDC UR4, c[0x0][0x0] ;  /* 0x0000000000047ab9 */ /* 0x000fe20000000800 */
[----:B------:R-:W-:Y:S01]  /*0710*/  BSSY B0, `(.L_x_130) ;  /* 0x000002d000007945 */ /* 0x000fe20003800000 */
[----:B------:R-:W-:Y:S01]  /*0720*/  USHF.R.U32.HI UR4, URZ, 0x5, UR4 ;  /* 0x000000053f047899 */ /* 0x000fe20008011604 */
[----:B------:R-:W-:Y:S01]  /*0730*/  LEA.HI R7, R7, R2, RZ, 0x5 ;  /* 0x0000000207077211 */ /* 0x000fe200078f28ff */
[----:B------:R-:W-:Y:S03]  /*0740*/  BAR.SYNC.DEFER_BLOCKING 0x0 ;  /* 0x0000000000007b1d */ /* 0x000fe60000010000 */
[----:B0-----:R-:W-:Y:S02]  /*0750*/  LOP3.LUT R9, R7, 0xffffffe0, RZ, 0xc0, !PT ;  /* 0xffffffe007097812 */ /* 0x001fe400078ec0ff */
[----:B------:R-:W-:-:S03]  /*0760*/  ISETP.GE.AND P2, PT, R2, UR4, PT ;  /* 0x0000000402007c0c */ /* 0x000fc6000bf46270 */
[C---:B------:R-:W-:Y:S02]  /*0770*/  IMAD.IADD R9, R2.reuse, 0x1, -R9 ;  /* 0x0000000102097824 */ /* 0x040fe400078e0a09 */
[----:B------:R-:W-:-:S03]  /*0780*/  VIADD R2, R2, 0x1f ;  /* 0x0000001f02027836 */ /* 0x000fc60000000000 */
[----:B------:R-:W-:Y:S01]  /*0790*/  ISETP.NE.AND P0, PT, R9, RZ, PT ;  /* 0x000000ff0900720c */ /* 0x000fe20003f05270 */
[----:B-1----:R-:W-:-:S04]  /*07a0*/  FADD.FTZ R4, R4, R5 ;  /* 0x0000000504047221 */ /* 0x002fc80000010000 */
[----:B--2---:R-:W0:Y:S01]  /*07b0*/  @!P2 S2R R11, SR_CgaCtaId ;  /* 0x00000000000ba919 */ /* 0x004e220000008800 */
[----:B------:R-:W-:Y:S01]  /*07c0*/  @!P2 MOV R10, 0x400 ;  /* 0x00000400000aa802 */ /* 0x000fe20000000f00 */
[----:B------:R-:W1:Y:S06]  /*07d0*/  SHFL.DOWN PT, R3, R4, 0x8, 0x1f ;  /* 0x09001f0004037f89 */ /* 0x000e6c00000e0000 */
[----:B------:R-:W-:Y:S01]  /*07e0*/  @!P0 SHF.R.S32.HI R7, RZ, 0x5, R7 ;  /* 0x00000005ff078819 */ /* 0x000fe20000011407 */
[----:B------:R-:W2:Y:S01]  /*07f0*/  @!P0 S2R R8, SR_CgaCtaId ;  /* 0x0000000000088919 */ /* 0x000ea20000008800 */
[----:B-1----:R-:W-:Y:S01]  /*0800*/  FADD.FTZ R3, R4, R3 ;  /* 0x0000000304037221 */ /* 0x002fe20000010000 */
[----:B0-----:R-:W-:-:S04]  /*0810*/  @!P2 LEA R10, R11, R10, 0x18 ;  /* 0x0000000a0b0aa211 */ /* 0x001fc800078ec0ff */
[----:B------:R-:W0:Y:S01]  /*0820*/  SHFL.DOWN PT, R6, R3, 0x4, 0x1f ;  /* 0x08801f0003067f89 */ /* 0x000e2200000e0000 */
[----:B------:R-:W-:Y:S02]  /*0830*/  @!P2 IMAD R9, R9, 0x4, R10 ;  /* 0x000000040909a824 */ /* 0x000fe400078e020a */
[----:B0-----:R-:W-:Y:S01]  /*0840*/  FADD.FTZ R6, R3, R6 ;  /* 0x0000000603067221 */ /* 0x001fe20000010000 */
[----:B------:R-:W-:-:S04]  /*0850*/  @!P0 MOV R3, 0x400 ;  /* 0x0000040000038802 */ /* 0x000fc80000000f00 */
[----:B------:R-:W0:Y:S01]  /*0860*/  SHFL.DOWN PT, R5, R6, 0x2, 0x1f ;  /* 0x08401f0006057f89 */ /* 0x000e2200000e0000 */
[----:B--2---:R-:W-:-:S04]  /*0870*/  @!P0 LEA R8, R8, R3, 0x18 ;  /* 0x0000000308088211 */ /* 0x004fc800078ec0ff */
[----:B------:R-:W-:Y:S01]  /*0880*/  @!P0 LEA R7, R7, R8, 0x2 ;  /* 0x0000000807078211 */ /* 0x000fe200078e10ff */
[----:B0-----:R-:W-:-:S05]  /*0890*/  FADD.FTZ R5, R6, R5 ;  /* 0x0000000506057221 */ /* 0x001fca0000010000 */
[----:B------:R-:W0:Y:S02]  /*08a0*/  SHFL.DOWN PT, R4, R5, 0x1, 0x1f ;  /* 0x08201f0005047f89 */ /* 0x000e2400000e0000 */
[----:B0-----:R-:W-:Y:S01]  /*08b0*/  FADD.FTZ R6, R5, R4 ;  /* 0x0000000405067221 */ /* 0x001fe20000010000 */
[----:B------:R-:W-:-:S04]  /*08c0*/  IMAD.MOV.U32 R4, RZ, RZ, RZ ;  /* 0x000000ffff047224 */ /* 0x000fc800078e00ff */
        /* <DEDUP_REMOVED lines=16> */
.L_x_139:
[----:B-1----:R-:W-:-:S07]  /*09d0*/  FADD.FTZ R4, R6, R7 ;  /* 0x0000000706047221 */ /* 0x002fce0000010000 */
.L_x_131:
[----:B------:R-:W-:Y:S05]  /*09e0*/  BSYNC B0 ;  /* 0x0000000000007941 */ /* 0x000fea0003800000 */
.L_x_130:
[----:B------:R-:W-:Y:S05]  /*09f0*/  @P1 EXIT ;  /* 0x000000000000194d */ /* 0x000fea0003800000 */
[----:B------:R-:W-:Y:S01]  /*0a00*/  ULDC UR4, c[0x0][0x234] ;  /* 0x00008d0000047ab9 */ /* 0x000fe20000000800 */
[----:B------:R-:W2:Y:S01]  /*0a10*/  LDC.64 R2, c[0x0][0x210] ;  /* 0x00008400ff027b82 */ /* 0x000ea20000000a00 */
[----:B------:R-:W-:Y:S01]  /*0a20*/  I2FP.F32.S32 R5, UR4 ;  /* 0x0000000400057c45 */ /* 0x000fe20008201400 */
[----:B------:R-:W-:Y:S02]  /*0a30*/  ULDC.U8 UR4, c[0x0][0x238] ;  /* 0x00008e0000047ab9 */ /* 0x000fe40000000000 */
[----:B------:R-:W-:-:S03]  /*0a40*/  UPRMT UR4, UR4, 0x8880, URZ ;  /* 0x0000888004047896 */ /* 0x000fc6000800003f */
[----:B------:R-:W1:Y:S03]  /*0a50*/  MUFU.RCP R5, R5 ;  /* 0x0000000500057308 */ /* 0x000e660000001000 */
[----:B------:R-:W-:Y:S01]  /*0a60*/  ISETP.NE.AND P0, PT, RZ, UR4, PT ;  /* 0x00000004ff007c0c */ /* 0x000fe2000bf05270 */
[----:B--2---:R-:W-:-:S04]  /*0a70*/  IMAD.WIDE R2, R0, 0x2, R2 ;  /* 0x0000000200027825 */ /* 0x004fc800078e0202 */
[----:B-1----:R-:W-:-:S08]  /*0a80*/  FMUL.FTZ R7, R5, R4 ;  /* 0x0000000405077220 */ /* 0x002fd00000410000 */
[----:B------:R-:W-:Y:S05]  /*0a90*/  @!P0 BRA `(.L_x_133) ;  /* 0x00000000001c8947 */ /* 0x000fea0003800000 */
[----:B------:R-:W-:Y:S02]  /*0aa0*/  ULDC UR4, c[0x0][0x230] ;  /* 0x00008c0000047ab9 */ /* 0x000fe40000000800 */
[----:B------:R-:W-:-:S06]  /*0ab0*/  I2FP.F32.S32 R0, UR4 ;  /* 0x0000000400007c45 */ /* 0x000fcc0008201400 */
[----:B------:R-:W1:Y:S02]  /*0ac0*/  MUFU.RCP R0, R0 ;  /* 0x0000000000007308 */ /* 0x000e640000001000 */
[----:B-1----:R-:W-:-:S05]  /*0ad0*/  FMUL.FTZ R4, R7, R0 ;  /* 0x0000000007047220 */ /* 0x002fca0000410000 */
[----:B------:R-:W-:-:S05]  /*0ae0*/  F2FP.BF16.F32.PACK_AB R4, RZ, R4 ;  /* 0x00000004ff04723e */ /* 0x000fca00000010ff */
[----:B------:R-:W-:Y:S01]  /*0af0*/  STG.E.U16 desc[UR6][R2.64], R4 ;  /* 0x0000000402007986 */ /* 0x000fe2000c101506 */
[----:B------:R-:W-:Y:S05]  /*0b00*/  EXIT ;  /* 0x000000000000794d */ /* 0x000fea0003800000 */
.L_x_133:
[----:B------:R-:W-:-:S05]  /*0b10*/  F2FP.BF16.F32.PACK_AB R0, RZ, R7 ;  /* 0x00000007ff00723e */ /* 0x000fca00000010ff */
[----:B------:R-:W-:Y:S01]  /*0b20*/  STG.E.U16 desc[UR6][R2.64], R0 ;  /* 0x0000000002007986 */ /* 0x000fe2000c101506 */
[----:B------:R-:W-:Y:S05]  /*0b30*/  EXIT ;  /* 0x000000000000794d */ /* 0x000fea0003800000 */
.L_x_132:
[----:B------:R-:W-:Y:S02]  /*0b40*/  IMAD.MOV.U32 R9, RZ, RZ, 0x10 ;  /* 0x00000010ff097424 */ /* 0x000fe400078e00ff */
[----:B------:R-:W-:Y:S02]  /*0b50*/  IMAD.MOV.U32 R11, RZ, RZ, 0x1f ;  /* 0x0000001fff0b7424 */ /* 0x000fe400078e00ff */
[----:B------:R-:W-:-:S07]  /*0b60*/  IMAD.MOV.U32 R8, RZ, RZ, -0x1 ;  /* 0xffffffffff087424 */ /* 0x000fce00078e00ff */
[----:B-1----:R-:W-:Y:S05]  /*0b70*/  WARPSYNC.COLLECTIVE R8, `(.L_x_134) ;  /* 0x0000000008087348 */ /* 0x002fea0003c00000 */
[----:B-1----:R0:W1:Y:S02]  /*0b80*/  SHFL.DOWN P0, R7, R4, R9, R11 ;  /* 0x0800000904077389 */ /* 0x002064000000000b */
[----:B01----:R-:W-:Y:S01]  /*0b90*/  ENDCOLLECTIVE ;  /* 0x000000000000791b */ /* 0x003fe20003800000 */
.L_x_134:
[----:B------:R-:W-:Y:S02]  /*0ba0*/  IMAD.MOV.U32 R9, RZ, RZ, 0x8 ;  /* 0x00000008ff097424 */ /* 0x000fe400078e00ff */
[----:B------:R-:W-:-:S04]  /*0bb0*/  IMAD.MOV.U32 R3, RZ, RZ, R7 ;  /* 0x000000ffff037224 */ /* 0x000fc800078e0007 */
[----:B------:R-:W-:-:S04]  /*0bc0*/  FADD.FTZ R3, R4, R3 ;  /* 0x0000000304037221 */ /* 0x000fc80000010000 */
[----:B------:R-:W-:-:S07]  /*0bd0*/  IMAD.MOV.U32 R4, RZ, RZ, R3 ;  /* 0x000000ffff047224 */ /* 0x000fce00078e0003 */
[----:B------:R-:W-:Y:S05]  /*0be0*/  WARPSYNC.COLLECTIVE R8, `(.L_x_135) ;  /* 0x0000000008087348 */ /* 0x000fea0003c00000 */
[----:B------:R0:W1:Y:S02]  /*0bf0*/  SHFL.DOWN P0, R7, R4, R9, R11 ;  /* 0x0800000904077389 */ /* 0x000064000000000b */
[----:B01----:R-:W-:Y:S01]  /*0c00*/  ENDCOLLECTIVE ;  /* 0x000000000000791b */ /* 0x003fe20003800000 */
.L_x_135:
[----:B------:R-:W-:Y:S01]  /*0c10*/  IMAD.MOV.U32 R9, RZ, RZ, 0x4 ;  /* 0x00000004ff097424 */ /* 0x000fe200078e00ff */
[----:B------:R-:W-:-:S05]  /*0c20*/  MOV R2, R7 ;  /* 0x0000000700027202 */ /* 0x000fca0000000f00 */
[----:B------:R-:W-:-:S04]  /*0c30*/  FADD.FTZ R2, R3, R2 ;  /* 0x0000000203027221 */ /* 0x000fc80000010000 */
[----:B------:R-:W-:-:S07]  /*0c40*/  IMAD.MOV.U32 R4, RZ, RZ, R2 ;  /* 0x000000ffff047224 */ /* 0x000fce00078e0002 */
[----:B------:R-:W-:Y:S05]  /*0c50*/  WARPSYNC.COLLECTIVE R8, `(.L_x_136) ;  /* 0x0000000008087348 */ /* 0x000fea0003c00000 */
[----:B------:R0:W1:Y:S02]  /*0c60*/  SHFL.DOWN P0, R7, R4, R9, R11 ;  /* 0x0800000904077389 */ /* 0x000064000000000b */
[----:B01----:R-:W-:Y:S01]  /*0c70*/  ENDCOLLECTIVE ;  /* 0x000000000000791b */ /* 0x003fe20003800000 */
.L_x_136:
[----:B------:R-:W-:Y:S02]  /*0c80*/  IMAD.MOV.U32 R9, RZ, RZ, 0x2 ;  /* 0x00000002ff097424 */ /* 0x000fe400078e00ff */
[----:B------:R-:W-:-:S04]  /*0c90*/  IMAD.MOV.U32 R5, RZ, RZ, R7 ;  /* 0x000000ffff057224 */ /* 0x000fc800078e0007 */
[----:B------:R-:W-:-:S04]  /*0ca0*/  FADD.FTZ R5, R2, R5 ;  /* 0x0000000502057221 */ /* 0x000fc80000010000 */
[----:B------:R-:W-:-:S07]  /*0cb0*/  IMAD.MOV.U32 R4, RZ, RZ, R5 ;  /* 0x000000ffff047224 */ /* 0x000fce00078e0005 */
[----:B------:R-:W-:Y:S05]  /*0cc0*/  WARPSYNC.COLLECTIVE R8, `(.L_x_137) ;  /* 0x0000000008087348 */ /* 0x000fea0003c00000 */
[----:B------:R0:W1:Y:S02]  /*0cd0*/  SHFL.DOWN P0, R7, R4, R9, R11 ;  /* 0x0800000904077389 */ /* 0x000064000000000b */
[----:B01----:R-:W-:Y:S01]  /*0ce0*/  ENDCOLLECTIVE ;  /* 0x000000000000791b */ /* 0x003fe20003800000 */
.L_x_137:
[----:B------:R-:W-:Y:S02]  /*0cf0*/  IMAD.MOV.U32 R9, RZ, RZ, 0x1 ;  /* 0x00000001ff097424 */ /* 0x000fe400078e00ff */
[----:B------:R-:W-:-:S04]  /*0d00*/  IMAD.MOV.U32 R6, RZ, RZ, R7 ;  /* 0x000000ffff067224 */ /* 0x000fc800078e0007 */
[----:B------:R-:W-:-:S04]  /*0d10*/  FADD.FTZ R6, R5, R6 ;  /* 0x0000000605067221 */ /* 0x000fc80000010000 */
[----:B------:R-:W-:-:S07]  /*0d20*/  IMAD.MOV.U32 R4, RZ, RZ, R6 ;  /* 0x000000ffff047224 */ /* 0x000fce00078e0006 */
[----:B------:R-:W-:Y:S05]  /*0d30*/  WARPSYNC.COLLECTIVE R8, `(.L_x_138) ;  /* 0x0000000008087348 */ /* 0x000fea0003c00000 */
[----:B------:R0:W1:Y:S02]  /*0d40*/  SHFL.DOWN P0, R7, R4, R9, R11 ;  /* 0x0800000904077389 */ /* 0x000064000000000b */
[----:B01----:R-:W-:Y:S01]  /*0d50*/  ENDCOLLECTIVE ;  /* 0x000000000000791b */ /* 0x003fe20003800000 */
.L_x_138:
[----:B------:R-:W-:Y:S05]  /*0d60*/  BRA `(.L_x_139) ;  /* 0xfffffffc00187947 */ /* 0x000fea000383ffff */
.L_x_140:
        /* <DEDUP_REMOVED lines=9> */
.L_x_233:


//--------------------- .text._ZN2at6native61_GLOBAL__N__a41b8ba8_28_MultiLabelMarginCriterion_cu_26f6785b37multilabel_margin_loss_forward_kernelIN3c104HalfEfEEvPT_PKS5_PKlS6_iib --------------------------
	.section	.text._ZN2at6native61_GLOBAL__N__a41b8ba8_28_MultiLabelMarginCriterion_cu_26f6785b37multilabel_margin_loss_forward_kernelIN3c104HalfEfEEvPT_PKS5_PKlS6_iib,"ax",@progbits
	.align	128
.text._ZN2at6native61_GLOBAL__N__a41b8ba8_28_MultiLabelMarginCriterion_cu_26f6785b37multilabel_margin_loss_forward_kernelIN3c104HalfEfEEvPT_PKS5_PKlS6_iib:
        .type           _ZN2at6native61_GLOBAL__N__a41b8ba8_28_MultiLabelMarginCriterion_cu_26f6785b37multilabel_margin_loss_forward_kernelIN3c104HalfEfEEvPT_PKS5_PKlS6_iib,@function
        .size           _ZN2at6native61_GLOBAL__N__a41b8ba8_28_MultiLabelMarginCriterion_cu_26f6785b37multilabel_margin_loss_forward_kernelIN3c104HalfEfEEvPT_PKS5_PKlS6_iib,(.L_x_234 - _ZN2at6native61_GLOBAL__N__a41b8ba8_28_MultiLabelMarginCriterion_cu_26f6785b37multilabel_margin_loss_forward_kernelIN3c104HalfEfEEvPT_PKS5_PKlS6_iib)
        .other          _ZN2at6native61_GLOBAL__N__a41b8ba8_28_MultiLabelMarginCriterion_cu_26f6785b37multilabel_margin_loss_forward_kernelIN3c104HalfEfEEvPT_PKS5_PKlS6_iib,@"STO_CUDA_ENTRY STV_DEFAULT"
_ZN2at6native61_GLOBAL__N__a41b8ba8_28_MultiLabelMarginCriterion_cu_26f6785b37multilabel_margin_loss_forward_kernelIN3c104HalfEfEEvPT_PKS5_PKlS6_iib:
        /* <DEDUP_REMOVED lines=13> */
.L_x_143:
        /* <DEDUP_REMOVED lines=8> */
.L_x_142:
[----:B------:R-:W-:Y:S05]  /*0150*/  BSYNC B0 ;  /* 0x0000000000007941 */ /* 0x000fea0003800000 */
.L_x_141:
        /* <DEDUP_REMOVED lines=10> */
.L_x_146:
        /* <DEDUP_REMOVED lines=17> */
.L_x_145:
[----:B------:R-:W-:Y:S05]  /*0310*/  BSYNC B0 ;  /* 0x0000000000007941 */ /* 0x000fea0003800000 */
.L_x_144:
[----:B------:R-:W-:Y:S01]  /*0320*/  BAR.SYNC.DEFER_BLOCKING 0x0 ;  /* 0x0000000000007b1d */ /* 0x000fe20000010000 */
[----:B------:R-:W-:-:S05]  /*0330*/  IMAD.MOV.U32 R5, RZ, RZ, RZ ;  /* 0x000000ffff057224 */ /* 0x000fca00078e00ff */
[----:B------:R-:W-:Y:S05]  /*0340*/  @!P2 BRA `(.L_x_147) ;  /* 0x0000000000e4a947 */ /* 0x000fea0003800000 */
[----:B------:R-:W-:Y:S01]  /*0350*/  IMAD.MOV.U32 R5, RZ, RZ, RZ ;  /* 0x000000ffff057224 */ /* 0x000fe200078e00ff */
[----:B------:R-:W-:Y:S01]  /*0360*/  ULDC UR4, c[0x0][0x0] ;  /* 0x0000000000047ab9 */ /* 0x000fe20000000800 */
[----:B------:R-:W-:-:S07]  /*0370*/  IMAD.MOV.U32 R6, RZ, RZ, RZ ;  /* 0x000000ffff067224 */ /* 0x000fce00078e00ff */
.L_x_153:
        /* <DEDUP_REMOVED lines=19> */
[----:B--2---:R-:W-:-:S05]  /*04b0*/  HADD2.F32 R7, -RZ, R8.H0_H0 ;  /* 0x20000008ff077230 */ /* 0x004fca0000004100 */
[----:B------:R-:W-:-:S05]  /*04c0*/  FADD.FTZ R7, -R7, 1 ;  /* 0x3f80000007077421 */ /* 0x000fca0000010100 */
[----:B------:R-:W-:Y:S01]  /*04d0*/  F2FP.F16.F32.PACK_AB R9, RZ, R7 ;  /* 0x00000007ff09723e */ /* 0x000fe200000000ff */
[----:B------:R-:W-:-:S04]  /*04e0*/  IMAD.MOV.U32 R7, RZ, RZ, R2 ;  /* 0x000000ffff077224 */ /* 0x000fc800078e0002 */
[----:B------:R-:W-:-:S07]  /*04f0*/  HADD2.F32 R11, -RZ, R9.H0_H0 ;  /* 0x20000009ff0b7230 */ /* 0x000fce0000004100 */
.L_x_152:
        /* <DEDUP_REMOVED lines=22> */
[----:B------:R-:W-:-:S07]  /*0660*/  @P3 FADD.FTZ R5, R5, R10 ;  /* 0x0000000a05053221 */ /* 0x000fce0000010000 */
.L_x_151:
[----:B------:R-:W-:Y:S05]  /*0670*/  BSYNC B1 ;  /* 0x0000000000017941 */ /* 0x000fea0003800000 */
.L_x_150:
[----:B------:R-:W-:Y:S05]  /*0680*/  @!P2 BRA `(.L_x_152) ;  /* 0xfffffffc009ca947 */ /* 0x000fea000383ffff */
.L_x_149:
[----:B------:R-:W-:Y:S05]  /*0690*/  BSYNC B0 ;  /* 0x0000000000007941 */ /* 0x000fea0003800000 */
.L_x_148:
[----:B------:R-:W-:Y:S01]  /*06a0*/  VIADD R6, R6, 0x1 ;  /* 0x0000000106067836 */ /* 0x000fe20000000000 */
[----:B------:R-:W-:-:S04]  /*06b0*/  ULDC UR5, c[0x0][0x234] ;  /* 0x00008d0000057ab9 */ /* 0x000fc80000000800 */
[----:B------:R-:W-:-:S13]  /*06c0*/  ISETP.GE.AND P2, PT, R6, UR5, PT ;  /* 0x0000000506007c0c */ /* 0x000fda000bf46270 */
[----:B------:R-:W-:Y:S05]  /*06d0*/  @!P2 BRA `(.L_x_153) ;  /* 0xfffffffc0028a947 */ /* 0x000fea000383ffff */
.L_x_147:
        /* <DEDUP_REMOVED lines=25> */
[----:B--2---:R-:W-:-:S05]  /*0870*/  @!P0 LEA R8, R8, R3, 0x18 ;  /* 0x0000000308088211 */ /* 0x004fca00078ec0ff */
[----:B------:R-:W-:Y:S02]  /*0880*/  @!P0 IMAD R7, R7, 0x4, R8 ;  /* 0x0000000407078824 */ /* 0x000fe400078e0208 */
        /* <DEDUP_REMOVED lines=20> */
.L_x_163:
[----:B-1----:R-:W-:-:S07]  /*09d0*/  FADD.FTZ R4, R6, R7 ;  /* 0x0000000706047221 */ /* 0x002fce0000010000 */
.L_x_155:
[----:B------:R-:W-:Y:S05]  /*09e0*/  BSYNC B0 ;  /* 0x0000000000007941 */ /* 0x000fea0003800000 */
.L_x_154:
        /* <DEDUP_REMOVED lines=15> */
[----:B------:R-:W-:-:S05]  /*0ae0*/  F2FP.F16.F32.PACK_AB R4, RZ, R4 ;  /* 0x00000004ff04723e */ /* 0x000fca00000000ff */
[----:B------:R-:W-:Y:S01]  /*0af0*/  STG.E.U16 desc[UR6][R2.64], R4 ;  /* 0x0000000402007986 */ /* 0x000fe2000c101506 */
[----:B------:R-:W-:Y:S05]  /*0b00*/  EXIT ;  /* 0x000000000000794d */ /* 0x000fea0003800000 */
.L_x_157:
[----:B------:R-:W-:-:S05]  /*0b10*/  F2FP.F16.F32.PACK_AB R0, RZ, R7 ;  /* 0x00000007ff00723e */ /* 0x000fca00000000ff */
[----:B------:R-:W-:Y:S01]  /*0b20*/  STG.E.U16 desc[UR6][R2.64], R0 ;  /* 0x0000000002007986 */ /* 0x000fe2000c101506 */
[----:B------:R-:W-:Y:S05]  /*0b30*/  EXIT ;  /* 0x000000000000794d */ /* 0x000fea0003800000 */
.L_x_156:
[----:B------:R-:W-:Y:S02]  /*0b40*/  IMAD.MOV.U32 R9, RZ, RZ, 0x10 ;  /* 0x00000010ff097424 */ /* 0x000fe400078e00ff */
[----:B------:R-:W-:Y:S02]  /*0b50*/  IMAD.MOV.U32 R11, RZ, RZ, 0x1f ;  /* 0x0000001fff0b7424 */ /* 0x000fe400078e00ff */
[----:B------:R-:W-:-:S07]  /*0b60*/  IMAD.MOV.U32 R8, RZ, RZ, -0x1 ;  /* 0xffffffffff087424 */ /* 0x000fce00078e00ff */
[----:B-1----:R-:W-:Y:S05]  /*0b70*/  WARPSYNC.COLLECTIVE R8, `(.L_x_158) ;  /* 0x0000000008087348 */ /* 0x002fea0003c00000 */
[----:B-1----:R0:W1:Y:S02]  /*0b80*/  SHFL.DOWN P0, R7, R4, R9, R11 ;  /* 0x0800000904077389 */ /* 0x002064000000000b */
[----:B01----:R-:W-:Y:S01]  /*0b90*/  ENDCOLLECTIVE ;  /* 0x000000000000791b */ /* 0x003fe20003800000 */
.L_x_158:
[----:B------:R-:W-:Y:S02]  /*0ba0*/  IMAD.MOV.U32 R9, RZ, RZ, 0x8 ;  /* 0x00000008ff097424 */ /* 0x000fe400078e00ff */
[----:B------:R-:W-:-:S04]  /*0bb0*/  IMAD.MOV.U32 R3, RZ, RZ, R7 ;  /* 0x000000ffff037224 */ /* 0x000fc800078e0007 */
[----:B------:R-:W-:-:S04]  /*0bc0*/  FADD.FTZ R3, R4, R3 ;  /* 0x0000000304037221 */ /* 0x000fc80000010000 */
[----:B------:R-:W-:-:S07]  /*0bd0*/  IMAD.MOV.U32 R4, RZ, RZ, R3 ;  /* 0x000000ffff047224 */ /* 0x000fce00078e0003 */
[----:B------:R-:W-:Y:S05]  /*0be0*/  WARPSYNC.COLLECTIVE R8, `(.L_x_159) ;  /* 0x0000000008087348 */ /* 0x000fea0003c00000 */
[----:B------:R0:W1:Y:S02]  /*0bf0*/  SHFL.DOWN P0, R7, R4, R9, R11 ;  /* 0x0800000904077389 */ /* 0x000064000000000b */
[----:B01----:R-:W-:Y:S01]  /*0c00*/  ENDCOLLECTIVE ;  /* 0x000000000000791b */ /* 0x003fe20003800000 */
.L_x_159:
[----:B------:R-:W-:Y:S02]  /*0c10*/  IMAD.MOV.U32 R9, RZ, RZ, 0x4 ;  /* 0x00000004ff097424 */ /* 0x000fe400078e00ff */
[----:B------:R-:W-:-:S04]  /*0c20*/  IMAD.MOV.U32 R2, RZ, RZ, R7 ;  /* 0x000000ffff027224 */ /* 0x000fc800078e0007 */
[----:B------:R-:W-:-:S04]  /*0c30*/  FADD.FTZ R2, R3, R2 ;  /* 0x0000000203027221 */ /* 0x000fc80000010000 */
[----:B------:R-:W-:-:S07]  /*0c40*/  IMAD.MOV.U32 R4, RZ, RZ, R2 ;  /* 0x000000ffff047224 */ /* 0x000fce00078e0002 */
[----:B------:R-:W-:Y:S05]  /*0c50*/  WARPSYNC.COLLECTIVE R8, `(.L_x_160) ;  /* 0x0000000008087348 */ /* 0x000fea0003c00000 */
[----:B------:R0:W1:Y:S02]  /*0c60*/  SHFL.DOWN P0, R7, R4, R9, R11 ;  /* 0x0800000904077389 */ /* 0x000064000000000b */
[----:B01----:R-:W-:Y:S01]  /*0c70*/  ENDCOLLECTIVE ;  /* 0x000000000000791b */ /* 0x003fe20003800000 */
.L_x_160:
[----:B------:R-:W-:Y:S02]  /*0c80*/  IMAD.MOV.U32 R9, RZ, RZ, 0x2 ;  /* 0x00000002ff097424 */ /* 0x000fe400078e00ff */
[----:B------:R-:W-:-:S04]  /*0c90*/  IMAD.MOV.U32 R5, RZ, RZ, R7 ;  /* 0x000000ffff057224 */ /* 0x000fc800078e0007 */
[----:B------:R-:W-:-:S04]  /*0ca0*/  FADD.FTZ R5, R2, R5 ;  /* 0x0000000502057221 */ /* 0x000fc80000010000 */
[----:B------:R-:W-:-:S07]  /*0cb0*/  IMAD.MOV.U32 R4, RZ, RZ, R5 ;  /* 0x000000ffff047224 */ /* 0x000fce00078e0005 */
[----:B------:R-:W-:Y:S05]  /*0cc0*/  WARPSYNC.COLLECTIVE R8, `(.L_x_161) ;  /* 0x0000000008087348 */ /* 0x000fea0003c00000 */
[----:B------:R0:W1:Y:S02]  /*0cd0*/  SHFL.DOWN P0, R7, R4, R9, R11 ;  /* 0x0800000904077389 */ /* 0x000064000000000b */
[----:B01----:R-:W-:Y:S01]  /*0ce0*/  ENDCOLLECTIVE ;  /* 0x000000000000791b */ /* 0x003fe20003800000 */
.L_x_161:
[----:B------:R-:W-:Y:S02]  /*0cf0*/  IMAD.MOV.U32 R9, RZ, RZ, 0x1 ;  /* 0x00000001ff097424 */ /* 0x000fe400078e00ff */
[----:B------:R-:W-:-:S04]  /*0d00*/  IMAD.MOV.U32 R6, RZ, RZ, R7 ;  /* 0x000000ffff067224 */ /* 0x000fc800078e0007 */
[----:B------:R-:W-:-:S04]  /*0d10*/  FADD.FTZ R6, R5, R6 ;  /* 0x0000000605067221 */ /* 0x000fc80000010000 */
[----:B------:R-:W-:-:S07]  /*0d20*/  IMAD.MOV.U32 R4, RZ, RZ, R6 ;  /* 0x000000ffff047224 */ /* 0x000fce00078e0006 */
[----:B------:R-:W-:Y:S05]  /*0d30*/  WARPSYNC.COLLECTIVE R8, `(.L_x_162) ;  /* 0x0000000008087348 */ /* 0x000fea0003c00000 */
[----:B------:R0:W1:Y:S02]  /*0d40*/  SHFL.DOWN P0, R7, R4, R9, R11 ;  /* 0x0800000904077389 */ /* 0x000064000000000b */
[----:B01----:R-:W-:Y:S01]  /*0d50*/  ENDCOLLECTIVE ;  /* 0x000000000000791b */ /* 0x003fe20003800000 */
.L_x_162:
[----:B------:R-:W-:Y:S05]  /*0d60*/  BRA `(.L_x_163) ;  /* 0xfffffffc00187947 */ /* 0x000fea000383ffff */
.L_x_164:
        /* <DEDUP_REMOVED lines=9> */
.L_x_234:


//--------------------- .text._ZN2at6native61_GLOBAL__N__a41b8ba8_28_MultiLabelMarginCriterion_cu_26f6785b37multilabel_margin_loss_forward_kernelIffEEvPT_PKS3_PKlS4_iib --------------------------
	.section	.text._ZN2at6native61_GLOBAL__N__a41b8ba8_28_MultiLabelMarginCriterion_cu_26f6785b37multilabel_margin_loss_forward_kernelIffEEvPT_PKS3_PKlS4_iib,"ax",@progbits
	.align	128
.text._ZN2at6native61_GLOBAL__N__a41b8ba8_28_MultiLabelMarginCriterion_cu_26f6785b37multilabel_margin_loss_forward_kernelIffEEvPT_PKS3_PKlS4_iib:
        .type           _ZN2at6native61_GLOBAL__N__a41b8ba8_28_MultiLabelMarginCriterion_cu_26f6785b37multilabel_margin_loss_forward_kernelIffEEvPT_PKS3_PKlS4_iib,@function
        .size           _ZN2at6native61_GLOBAL__N__a41b8ba8_28_MultiLabelMarginCriterion_cu_26f6785b37multilabel_margin_loss_forward_kernelIffEEvPT_PKS3_PKlS4_iib,(.L_x_235 - _ZN2at6native61_GLOBAL__N__a41b8ba8_28_MultiLabelMarginCriterion_cu_26f6785b37multilabel_margin_loss_forward_kernelIffEEvPT_PKS3_PKlS4_iib)
        .other          _ZN2at6native61_GLOBAL__N__a41b8ba8_28_MultiLabelMarginCriterion_cu_26f6785b37multilabel_margin_loss_forward_kernelIffEEvPT_PKS3_PKlS4_iib,@"STO_CUDA_ENTRY STV_DEFAULT"
_ZN2at6native61_GLOBAL__N__a41b8ba8_28_MultiLabelMarginCriterion_cu_26f6785b37multilabel_margin_loss_forward_kernelIffEEvPT_PKS3_PKlS4_iib:
        /* <DEDUP_REMOVED lines=13> */
.L_x_167:
        /* <DEDUP_REMOVED lines=8> */
.L_x_166:
[----:B------:R-:W-:Y:S05]  /*0150*/  BSYNC B0 ;  /* 0x0000000000007941 */ /* 0x000fea0003800000 */
.L_x_165:
        /* <DEDUP_REMOVED lines=10> */
.L_x_170:
        /* <DEDUP_REMOVED lines=12> */
[----:B------:R-:W-:Y:S02]  /*02c0*/  LEA.HI.X R11, R11, R9, R12, 0x2, P3 ;  /* 0x000000090b0b7211 */ /* 0x000fe400018f140c */
[----:B------:R-:W-:-:S03]  /*02d0*/  ISETP.GE.AND P3, PT, R5, UR4, PT ;  /* 0x0000000405007c0c */ /* 0x000fc6000bf66270 */
[----:B------:R2:W-:Y:S10]  /*02e0*/  STG.E desc[UR6][R10.64], R13 ;  /* 0x0000000d0a007986 */ /* 0x0005f4000c101906 */
[----:B------:R-:W-:Y:S05]  /*02f0*/  @!P3 BRA `(.L_x_170) ;  /* 0xfffffffc00c0b947 */ /* 0x000fea000383ffff */
.L_x_169:
[----:B------:R-:W-:Y:S05]  /*0300*/  BSYNC B0 ;  /* 0x0000000000007941 */ /* 0x000fea0003800000 */
.L_x_168:
[----:B------:R-:W-:Y:S01]  /*0310*/  BAR.SYNC.DEFER_BLOCKING 0x0 ;  /* 0x0000000000007b1d */ /* 0x000fe20000010000 */
[----:B------:R-:W-:-:S05]  /*0320*/  IMAD.MOV.U32 R5, RZ, RZ, RZ ;  /* 0x000000ffff057224 */ /* 0x000fca00078e00ff */
[----:B------:R-:W-:Y:S05]  /*0330*/  @!P2 BRA `(.L_x_171) ;  /* 0x0000000000c8a947 */ /* 0x000fea0003800000 */
[----:B------:R-:W-:Y:S01]  /*0340*/  IMAD.MOV.U32 R5, RZ, RZ, RZ ;  /* 0x000000ffff057224 */ /* 0x000fe200078e00ff */
[----:B------:R-:W-:Y:S01]  /*0350*/  ULDC UR4, c[0x0][0x0] ;  /* 0x0000000000047ab9 */ /* 0x000fe20000000800 */
[----:B------:R-:W-:-:S07]  /*0360*/  IMAD.MOV.U32 R6, RZ, RZ, RZ ;  /* 0x000000ffff067224 */ /* 0x000fce00078e00ff */
.L_x_177:
        /* <DEDUP_REMOVED lines=18> */
[----:B------:R-:W2:Y:S01]  /*0490*/  LDG.E R8, desc[UR6][R8.64] ;  /* 0x0000000608087981 */ /* 0x000ea2000c1e1900 */
[----:B------:R-:W-:Y:S02]  /*04a0*/  IMAD.MOV.U32 R7, RZ, RZ, R2 ;  /* 0x000000ffff077224 */ /* 0x000fe400078e0002 */
[----:B--2---:R-:W-:-:S07]  /*04b0*/  FADD.FTZ R11, -R8, 1 ;  /* 0x3f800000080b7421 */ /* 0x004fce0000010100 */
.L_x_176:
[----:B------:R-:W-:-:S04]  /*04c0*/  IADD3 R8, P2, R3, R7, RZ ;  /* 0x0000000703087210 */ /* 0x000fc80007f5e0ff */
[----:B------:R-:W-:Y:S01]  /*04d0*/  LEA.HI.X.SX32 R9, R7, R4, 0x1, P2 ;  /* 0x0000000407097211 */ /* 0x000fe200010f0eff */
[----:B------:R-:W-:-:S03]  /*04e0*/  IMAD.SHL.U32 R13, R8, 0x4, RZ ;  /* 0x00000004080d7824 */ /* 0x000fc600078e00ff */
[----:B------:R-:W-:Y:S02]  /*04f0*/  SHF.L.U64.HI R12, R8, 0x2, R9 ;  /* 0x00000002080c7819 */ /* 0x000fe40000010209 */
[----:B------:R-:W-:-:S04]  /*0500*/  IADD3 R8, P2, R13, UR8, RZ ;  /* 0x000000080d087c10 */ /* 0x000fc8000ff5e0ff */
[----:B------:R-:W-:-:S05]  /*0510*/  IADD3.X R9, R12, UR9, RZ, P2, !PT ;  /* 0x000000090c097c10 */ /* 0x000fca00097fe4ff */
[----:B------:R-:W2:Y:S01]  /*0520*/  LDG.E R8, desc[UR6][R8.64] ;  /* 0x0000000608087981 */ /* 0x000ea2000c1e1900 */
[----:B------:R-:W-:Y:S01]  /*0530*/  VIADD R7, R7, UR4 ;  /* 0x0000000407077c36 */ /* 0x000fe20008000000 */
[----:B------:R-:W-:Y:S04]  /*0540*/  BSSY B1, `(.L_x_174) ;  /* 0x000000b000017945 */ /* 0x000fe80003800000 */
[----:B------:R-:W-:Y:S01]  /*0550*/  ISETP.GE.AND P2, PT, R7, UR5, PT ;  /* 0x0000000507007c0c */ /* 0x000fe2000bf46270 */
[----:B--2---:R-:W0:Y:S02]  /*0560*/  F2I.FTZ.TRUNC.NTZ R10, R8 ;  /* 0x00000008000a7305 */ /* 0x004e24000021f100 */
[----:B0-----:R-:W-:-:S13]  /*0570*/  ISETP.NE.AND P3, PT, R10, RZ, PT ;  /* 0x000000ff0a00720c */ /* 0x001fda0003f65270 */
[----:B------:R-:W-:Y:S05]  /*0580*/  @P3 BRA `(.L_x_175) ;  /* 0x0000000000183947 */ /* 0x000fea0003800000 */
[----:B------:R-:W-:-:S04]  /*0590*/  IADD3 R8, P3, R13, UR10, RZ ;  /* 0x0000000a0d087c10 */ /* 0x000fc8000ff7e0ff */
[----:B------:R-:W-:-:S05]  /*05a0*/  IADD3.X R9, R12, UR11, RZ, P3, !PT ;  /* 0x0000000b0c097c10 */ /* 0x000fca0009ffe4ff */
[----:B------:R-:W2:Y:S02]  /*05b0*/  LDG.E R8, desc[UR6][R8.64] ;  /* 0x0000000608087981 */ /* 0x000ea4000c1e1900 */
[----:B--2---:R-:W-:-:S05]  /*05c0*/  FADD.FTZ R10, R11, R8 ;  /* 0x000000080b0a7221 */ /* 0x004fca0000010000 */
[----:B------:R-:W-:-:S13]  /*05d0*/  FSETP.GT.FTZ.AND P3, PT, R10, RZ, PT ;  /* 0x000000ff0a00720b */ /* 0x000fda0003f74000 */
[----:B------:R-:W-:-:S07]  /*05e0*/  @P3 FADD.FTZ R5, R5, R10 ;  /* 0x0000000a05053221 */ /* 0x000fce0000010000 */
.L_x_175:
[----:B------:R-:W-:Y:S05]  /*05f0*/  BSYNC B1 ;  /* 0x0000000000017941 */ /* 0x000fea0003800000 */
.L_x_174:
[----:B------:R-:W-:Y:S05]  /*0600*/  @!P2 BRA `(.L_x_176) ;  /* 0xfffffffc00aca947 */ /* 0x000fea000383ffff */
.L_x_173:
[----:B------:R-:W-:Y:S05]  /*0610*/  BSYNC B0 ;  /* 0x0000000000007941 */ /* 0x000fea0003800000 */
.L_x_172:
[----:B------:R-:W-:Y:S01]  /*0620*/  VIADD R6, R6, 0x1 ;  /* 0x0000000106067836 */ /* 0x000fe20000000000 */
[----:B------:R-:W-:-:S04]  /*0630*/  ULDC UR5, c[0x0][0x234] ;  /* 0x00008d0000057ab9 */ /* 0x000fc80000000800 */
[----:B------:R-:W-:-:S13]  /*0640*/  ISETP.GE.AND P2, PT, R6, UR5, PT ;  /* 0x0000000506007c0c */ /* 0x000fda000bf46270 */
[----:B------:R-:W-:Y:S05]  /*0650*/  @!P2 BRA `(.L_x_177) ;  /* 0xfffffffc0044a947 */ /* 0x000fea000383ffff */
.L_x_171:
        /* <DEDUP_REMOVED lines=25> */
[----:B--2---:R-:W-:Y:S01]  /*07f0*/  @!P0 LEA R8, R8, R3, 0x18 ;  /* 0x0000000308088211 */ /* 0x004fe200078ec0ff */
[----:B------:R-:W-:-:S04]  /*0800*/  IMAD.MOV.U32 R3, RZ, RZ, RZ ;  /* 0x000000ffff037224 */ /* 0x000fc800078e00ff */
[----:B------:R-:W-:Y:S02]  /*0810*/  @!P0 IMAD R7, R7, 0x4, R8 ;  /* 0x0000000407078824 */ /* 0x000fe400078e0208 */
        /* <DEDUP_REMOVED lines=19> */
.L_x_187:
[----:B-1----:R-:W-:-:S07]  /*0950*/  FADD.FTZ R3, R7, R6 ;  /* 0x0000000607037221 */ /* 0x002fce0000010000 */
.L_x_179:
[----:B------:R-:W-:Y:S05]  /*0960*/  BSYNC B0 ;  /* 0x0000000000007941 */ /* 0x000fea0003800000 */
.L_x_178:
[----:B------:R-:W-:Y:S05]  /*0970*/  @P1 EXIT ;  /* 0x000000000000194d */ /* 0x000fea0003800000 */
[----:B------:R-:W-:Y:S02]  /*0980*/  ULDC UR4, c[0x0][0x234] ;  /* 0x00008d0000047ab9 */ /* 0x000fe40000000800 */
[----:B------:R-:W-:Y:S01]  /*0990*/  I2FP.F32.S32 R2, UR4 ;  /* 0x0000000400027c45 */ /* 0x000fe20008201400 */
[----:B------:R-:W-:Y:S02]  /*09a0*/  ULDC.U8 UR4, c[0x0][0x238] ;  /* 0x00008e0000047ab9 */ /* 0x000fe40000000000 */
[----:B------:R-:W-:-:S03]  /*09b0*/  UPRMT UR4, UR4, 0x8880, URZ ;  /* 0x0000888004047896 */ /* 0x000fc6000800003f */
[----:B------:R-:W1:Y:S03]  /*09c0*/  MUFU.RCP R2, R2 ;  /* 0x0000000200027308 */ /* 0x000e660000001000 */
[----:B------:R-:W-:Y:S01]  /*09d0*/  ISETP.NE.AND P0, PT, RZ, UR4, PT ;  /* 0x00000004ff007c0c */ /* 0x000fe2000bf05270 */
[----:B-1----:R-:W-:-:S12]  /*09e0*/  FMUL.FTZ R5, R2, R3 ;  /* 0x0000000302057220 */ /* 0x002fd80000410000 */
[----:B------:R-:W-:Y:S05]  /*09f0*/  @!P0 BRA `(.L_x_181) ;  /* 0x0000000000208947 */ /* 0x000fea0003800000 */
[----:B------:R-:W-:Y:S01]  /*0a00*/  ULDC UR4, c[0x0][0x230] ;  /* 0x00008c0000047ab9 */ /* 0x000fe20000000800 */
[----:B------:R-:W1:Y:S01]  /*0a10*/  LDC.64 R2, c[0x0][0x210] ;  /* 0x00008400ff027b82 */ /* 0x000e620000000a00 */
[----:B------:R-:W-:-:S06]  /*0a20*/  I2FP.F32.S32 R4, UR4 ;  /* 0x0000000400047c45 */ /* 0x000fcc0008201400 */
[----:B------:R-:W2:Y:S01]  /*0a30*/  MUFU.RCP R4, R4 ;  /* 0x0000000400047308 */ /* 0x000ea20000001000 */
[----:B-1----:R-:W-:-:S04]  /*0a40*/  IMAD.WIDE R2, R0, 0x4, R2 ;  /* 0x0000000400027825 */ /* 0x002fc800078e0202 */
[----:B--2---:R-:W-:-:S05]  /*0a50*/  FMUL.FTZ R5, R5, R4 ;  /* 0x0000000405057220 */ /* 0x004fca0000410000 */
[----:B------:R-:W-:Y:S01]  /*0a60*/  STG.E desc[UR6][R2.64], R5 ;  /* 0x0000000502007986 */ /* 0x000fe2000c101906 */
[----:B------:R-:W-:Y:S05]  /*0a70*/  EXIT ;  /* 0x000000000000794d */ /* 0x000fea0003800000 */
.L_x_181:
[----:B------:R-:W1:Y:S02]  /*0a80*/  LDC.64 R2, c[0x0][0x210] ;  /* 0x00008400ff027b82 */ /* 0x000e640000000a00 */
[----:B-1----:R-:W-:-:S05]  /*0a90*/  IMAD.WIDE R2, R0, 0x4, R2 ;  /* 0x0000000400027825 */ /* 0x002fca00078e0202 */
[----:B------:R-:W-:Y:S01]  /*0aa0*/  STG.E desc[UR6][R2.64], R5 ;  /* 0x0000000502007986 */ /* 0x000fe2000c101906 */
[----:B------:R-:W-:Y:S05]  /*0ab0*/  EXIT ;  /* 0x000000000000794d */ /* 0x000fea0003800000 */
.L_x_180:
[----:B------:R-:W-:Y:S02]  /*0ac0*/  IMAD.MOV.U32 R9, RZ, RZ, 0x10 ;  /* 0x00000010ff097424 */ /* 0x000fe400078e00ff */
[----:B------:R-:W-:Y:S02]  /*0ad0*/  IMAD.MOV.U32 R10, RZ, RZ, 0x1f ;  /* 0x0000001fff0a7424 */ /* 0x000fe400078e00ff */
[----:B------:R-:W-:-:S07]  /*0ae0*/  IMAD.MOV.U32 R8, RZ, RZ, -0x1 ;  /* 0xffffffffff087424 */ /* 0x000fce00078e00ff */
[----:B-1----:R-:W-:Y:S05]  /*0af0*/  WARPSYNC.COLLECTIVE R8, `(.L_x_182) ;  /* 0x0000000008087348 */ /* 0x002fea0003c00000 */
[----:B-1----:R0:W1:Y:S02]  /*0b00*/  SHFL.DOWN P0, R6, R3, R9, R10 ;  /* 0x0800000903067389 */ /* 0x002064000000000a */
[----:B01----:R-:W-:Y:S01]  /*0b10*/  ENDCOLLECTIVE ;  /* 0x000000000000791b */ /* 0x003fe20003800000 */
.L_x_182:
[----:B------:R-:W-:Y:S02]  /*0b20*/  IMAD.MOV.U32 R9, RZ, RZ, 0x8 ;  /* 0x00000008ff097424 */ /* 0x000fe400078e00ff */
[----:B------:R-:W-:-:S04]  /*0b30*/  IMAD.MOV.U32 R2, RZ, RZ, R6 ;  /* 0x000000ffff027224 */ /* 0x000fc800078e0006 */
[----:B------:R-:W-:-:S04]  /*0b40*/  FADD.FTZ R2, R3, R2 ;  /* 0x0000000203027221 */ /* 0x000fc80000010000 */
[----:B------:R-:W-:-:S07]  /*0b50*/  IMAD.MOV.U32 R3, RZ, RZ, R2 ;  /* 0x000000ffff037224 */ /* 0x000fce00078e0002 */
[----:B------:R-:W-:Y:S05]  /*0b60*/  WARPSYNC.COLLECTIVE R8, `(.L_x_183) ;  /* 0x0000000008087348 */ /* 0x000fea0003c00000 */
[----:B------:R0:W1:Y:S02]  /*0b70*/  SHFL.DOWN P0, R6, R3, R9, R10 ;  /* 0x0800000903067389 */ /* 0x000064000000000a */
[----:B01----:R-:W-:Y:S01]  /*0b80*/  ENDCOLLECTIVE ;  /* 0x000000000000791b */ /* 0x003fe20003800000 */
.L_x_183:
[----:B------:R-:W-:Y:S02]  /*0b90*/  IMAD.MOV.U32 R9, RZ, RZ, 0x4 ;  /* 0x00000004ff097424 */ /* 0x000fe400078e00ff */
[----:B------:R-:W-:-:S04]  /*0ba0*/  IMAD.MOV.U32 R5, RZ, RZ, R6 ;  /* 0x000000ffff057224 */ /* 0x000fc800078e0006 */
[----:B------:R-:W-:-:S04]  /*0bb0*/  FADD.FTZ R5, R2, R5 ;  /* 0x0000000502057221 */ /* 0x000fc80000010000 */
[----:B------:R-:W-:-:S07]  /*0bc0*/  IMAD.MOV.U32 R3, RZ, RZ, R5 ;  /* 0x000000ffff037224 */ /* 0x000fce00078e0005 */
[----:B------:R-:W-:Y:S05]  /*0bd0*/  WARPSYNC.COLLECTIVE R8, `(.L_x_184) ;  /* 0x0000000008087348 */ /* 0x000fea0003c00000 */
[----:B------:R0:W1:Y:S02]  /*0be0*/  SHFL.DOWN P0, R6, R3, R9, R10 ;  /* 0x0800000903067389 */ /* 0x000064000000000a */
[----:B01----:R-:W-:Y:S01]  /*0bf0*/  ENDCOLLECTIVE ;  /* 0x000000000000791b */ /* 0x003fe20003800000 */
.L_x_184:
[----:B------:R-:W-:Y:S02]  /*0c00*/  IMAD.MOV.U32 R9, RZ, RZ, 0x2 ;  /* 0x00000002ff097424 */ /* 0x000fe400078e00ff */
[----:B------:R-:W-:-:S04]  /*0c10*/  IMAD.MOV.U32 R4, RZ, RZ, R6 ;  /* 0x000000ffff047224 */ /* 0x000fc800078e0006 */
[----:B------:R-:W-:-:S04]  /*0c20*/  FADD.FTZ R4, R5, R4 ;  /* 0x0000000405047221 */ /* 0x000fc80000010000 */
[----:B------:R-:W-:-:S07]  /*0c30*/  IMAD.MOV.U32 R3, RZ, RZ, R4 ;  /* 0x000000ffff037224 */ /* 0x000fce00078e0004 */
[----:B------:R-:W-:Y:S05]  /*0c40*/  WARPSYNC.COLLECTIVE R8, `(.L_x_185) ;  /* 0x0000000008087348 */ /* 0x000fea0003c00000 */
[----:B------:R0:W1:Y:S02]  /*0c50*/  SHFL.DOWN P0, R6, R3, R9, R10 ;  /* 0x0800000903067389 */ /* 0x000064000000000a */
[----:B01----:R-:W-:Y:S01]  /*0c60*/  ENDCOLLECTIVE ;  /* 0x000000000000791b */ /* 0x003fe20003800000 */
.L_x_185:
[----:B------:R-:W-:Y:S02]  /*0c70*/  IMAD.MOV.U32 R9, RZ, RZ, 0x1 ;  /* 0x00000001ff097424 */ /* 0x000fe400078e00ff */
[----:B------:R-:W-:-:S04]  /*0c80*/  IMAD.MOV.U32 R7, RZ, RZ, R6 ;  /* 0x000000ffff077224 */ /* 0x000fc800078e0006 */
[----:B------:R-:W-:-:S04]  /*0c90*/  FADD.FTZ R7, R4, R7 ;  /* 0x0000000704077221 */ /* 0x000fc80000010000 */
[----:B------:R-:W-:-:S07]  /*0ca0*/  IMAD.MOV.U32 R3, RZ, RZ, R7 ;  /* 0x000000ffff037224 */ /* 0x000fce00078e0007 */
[----:B------:R-:W-:Y:S05]  /*0cb0*/  WARPSYNC.COLLECTIVE R8, `(.L_x_186) ;  /* 0x0000000008087348 */ /* 0x000fea0003c00000 */
[----:B------:R0:W1:Y:S02]  /*0cc0*/  SHFL.DOWN P0, R6, R3, R9, R10 ;  /* 0x0800000903067389 */ /* 0x000064000000000a */
[----:B01----:R-:W-:Y:S01]  /*0cd0*/  ENDCOLLECTIVE ;  /* 0x000000000000791b */ /* 0x003fe20003800000 */
.L_x_186:
[----:B------:R-:W-:Y:S05]  /*0ce0*/  BRA `(.L_x_187) ;  /* 0xfffffffc00187947 */ /* 0x000fea000383ffff */
.L_x_188:
        /* <DEDUP_REMOVED lines=9> */
.L_x_235:


//--------------------- .text._ZN2at6native61_GLOBAL__N__a41b8ba8_28_MultiLabelMarginCriterion_cu_26f6785b37multilabel_margin_loss_forward_kernelIddEEvPT_PKS3_PKlS4_iib --------------------------
	.section	.text._ZN2at6native61_GLOBAL__N__a41b8ba8_28_MultiLabelMarginCriterion_cu_26f6785b37multilabel_margin_loss_forward_kernelIddEEvPT_PKS3_PKlS4_iib,"ax",@progbits
	.align	128
.text._ZN2at6native61_GLOBAL__N__a41b8ba8_28_MultiLabelMarginCriterion_cu_26f6785b37multilabel_margin_loss_forward_kernelIddEEvPT_PKS3_PKlS4_iib:
        .type           _ZN2at6native61_GLOBAL__N__a41b8ba8_28_MultiLabelMarginCriterion_cu_26f6785b37multilabel_margin_loss_forward_kernelIddEEvPT_PKS3_PKlS4_iib,@function
        .size           _ZN2at6native61_GLOBAL__N__a41b8ba8_28_MultiLabelMarginCriterion_cu_26f6785b37multilabel_margin_loss_forward_kernelIddEEvPT_PKS3_PKlS4_iib,(.L_x_236 - _ZN2at6native61_GLOBAL__N__a41b8ba8_28_MultiLabelMarginCriterion_cu_26f6785b37multilabel_margin_loss_forward_kernelIddEEvPT_PKS3_PKlS4_iib)
        .other          _ZN2at6native61_GLOBAL__N__a41b8ba8_28_MultiLabelMarginCriterion_cu_26f6785b37multilabel_margin_loss_forward_kernelIddEEvPT_PKS3_PKlS4_iib,@"STO_CUDA_ENTRY STV_DEFAULT"
_ZN2at6native61_GLOBAL__N__a41b8ba8_28_MultiLabelMarginCriterion_cu_26f6785b37multilabel_margin_loss_forward_kernelIddEEvPT_PKS3_PKlS4_iib:
[----:B------:R-:W-:Y:S01]  /*0000*/  LDC R1, c[0x0][0x28] ;  /* 0x00000a00ff017b82 */ /* 0x000fe20000000800 */
[----:B------:R-:W0:Y:S07]  /*0010*/  S2R R0, SR_TID.X ;  /* 0x0000000000007919 */ /* 0x000e2e0000002100 */
[----:B------:R-:W0:Y:S01]  /*0020*/  LDC R7, c[0x0][0x234] ;  /* 0x00008d00ff077b82 */ /* 0x000e220000000800 */
[----:B------:R-:W-:Y:S01]  /*0030*/  ULDC.64 UR12, c[0x0][0x208] ;  /* 0x00008200000c7ab9 */ /* 0x000fe20000000a00 */
[----:B------:R-:W-:Y:S01]  /*0040*/  BSSY B0, `(.L_x_189) ;  /* 0x0000011000007945 */ /* 0x000fe20003800000 */
[----:B0-----:R-:W-:-:S13]  /*0050*/  ISETP.GE.AND P0, PT, R0, R7, PT ;  /* 0x000000070000720c */ /* 0x001fda0003f06270 */
[----:B------:R-:W-:Y:S05]  /*0060*/  @P0 BRA `(.L_x_190) ;  /* 0x0000000000380947 */ /* 0x000fea0003800000 */
[----:B------:R-:W0:Y:S01]  /*0070*/  S2UR UR4, SR_CTAID.X ;  /* 0x00000000000479c3 */ /* 0x000e220000002500 */
[----:B------:R-:W-:-:S07]  /*0080*/  IMAD.MOV.U32 R5, RZ, RZ, R0 ;  /* 0x000000ffff057224 */ /* 0x000fce00078e0000 */
[----:B------:R-:W1:Y:S01]  /*0090*/  LDC.64 R8, c[0x0][0x228] ;  /* 0x00008a00ff087b82 */ /* 0x000e620000000a00 */
[----:B0-----:R-:W-:-:S07]  /*00a0*/  IMAD R4, R7, UR4, RZ ;  /* 0x0000000407047c24 */ /* 0x001fce000f8e02ff */
.L_x_191:
[----:B------:R-:W-:Y:S01]  /*00b0*/  SHF.R.S32.HI R3, RZ, 0x1f, R5 ;  /* 0x0000001fff037819 */ /* 0x000fe20000011405 */
[----:B------:R-:W-:Y:S01]  /*00c0*/  ULDC UR4, c[0x0][0x0] ;  /* 0x0000000000047ab9 */ /* 0x000fe20000000800 */
[----:B------:R-:W-:Y:S01]  /*00d0*/  IADD3 R6, P1, R4, R5, RZ ;  /* 0x0000000504067210 */ /* 0x000fe20007f3e0ff */
[----:B------:R-:W-:-:S03]  /*00e0*/  VIADD R5, R5, UR4 ;  /* 0x0000000405057c36 */ /* 0x000fc60008000000 */
[----:B------:R-:W-:Y:S02]  /*00f0*/  LEA.HI.X.SX32 R3, R4, R3, 0x1, P1 ;  /* 0x0000000304037211 */ /* 0x000fe400008f0eff */
[----:B-1----:R-:W-:-:S04]  /*0100*/  LEA R2, P1, R6, R8, 0x3 ;  /* 0x0000000806027211 */ /* 0x002fc800078218ff */
[----:B------:R-:W-:Y:S02]  /*0110*/  LEA.HI.X R3, R6, R9, R3, 0x3, P1 ;  /* 0x0000000906037211 */ /* 0x000fe400008f1c03 */
[----:B------:R-:W-:-:S03]  /*0120*/  ISETP.GE.AND P1, PT, R5, R7, PT ;  /* 0x000000070500720c */ /* 0x000fc60003f26270 */
[----:B------:R0:W-:Y:S10]  /*0130*/  STG.E.64 desc[UR12][R2.64], RZ ;  /* 0x000000ff02007986 */ /* 0x0001f4000c101b0c */
[----:B0-----:R-:W-:Y:S05]  /*0140*/  @!P1 BRA `(.L_x_191) ;  /* 0xfffffffc00d89947 */ /* 0x001fea000383ffff */
.L_x_190:
[----:B------:R-:W-:Y:S05]  /*0150*/  BSYNC B0 ;  /* 0x0000000000007941 */ /* 0x000fea0003800000 */
.L_x_189:
[----:B------:R-:W-:Y:S01]  /*0160*/  BAR.SYNC.DEFER_BLOCKING 0x0 ;  /* 0x0000000000007b1d */ /* 0x000fe20000010000 */
[----:B------:R-:W-:Y:S02]  /*0170*/  ISETP.GE.AND P2, PT, R7, 0x1, PT ;  /* 0x000000010700780c */ /* 0x000fe40003f46270 */
[C---:B------:R-:W-:Y:S02]  /*0180*/  ISETP.NE.AND P1, PT, R0.reuse, RZ, PT ;  /* 0x000000ff0000720c */ /* 0x040fe40003f25270 */
[----:B------:R-:W-:Y:S01]  /*0190*/  ISETP.NE.OR P3, PT, R0, RZ, !P2 ;  /* 0x000000ff0000720c */ /* 0x000fe20005765670 */
[----:B------:R-:W-:-:S12]  /*01a0*/  BSSY B0, `(.L_x_192) ;  /* 0x000001a000007945 */ /* 0x000fd80003800000 */
[----:B------:R-:W-:Y:S05]  /*01b0*/  @P3 BRA `(.L_x_193) ;  /* 0x0000000000603947 */ /* 0x000fea0003800000 */
[----:B------:R-:W0:Y:S01]  /*01c0*/  S2UR UR4, SR_CTAID.X ;  /* 0x00000000000479c3 */ /* 0x000e220000002500 */
[----:B------:R-:W-:-:S07]  /*01d0*/  IMAD.MOV.U32 R10, RZ, RZ, RZ ;  /* 0x000000ffff0a7224 */ /* 0x000fce00078e00ff */
[----:B------:R-:W1:Y:S08]  /*01e0*/  LDC.64 R4, c[0x0][0x228] ;  /* 0x00008a00ff047b82 */ /* 0x000e700000000a00 */
[----:B------:R-:W2:Y:S01]  /*01f0*/  LDC.64 R2, c[0x0][0x220] ;  /* 0x00008800ff027b82 */ /* 0x000ea20000000a00 */
[----:B0-----:R-:W-:Y:S01]  /*0200*/  IMAD R11, R7, UR4, RZ ;  /* 0x00000004070b7c24 */ /* 0x001fe2000f8e02ff */
[----:B------:R-:W-:-:S04]  /*0210*/  ULDC UR4, c[0x0][0x234] ;  /* 0x00008d0000047ab9 */ /* 0x000fc80000000800 */
[----:B------:R-:W-:-:S07]  /*0220*/  SHF.R.S32.HI R13, RZ, 0x1f, R11 ;  /* 0x0000001fff0d7819 */ /* 0x000fce000001140b */
.L_x_194:
[----:B0-----:R-:W-:-:S04]  /*0230*/  IADD3 R7, P3, R11, R10, RZ ;  /* 0x0000000a0b077210 */ /* 0x001fc80007f7e0ff */
[----:B------:R-:W-:Y:S02]  /*0240*/  LEA.HI.X.SX32 R8, R10, R13, 0x1, P3 ;  /* 0x0000000d0a087211 */ /* 0x000fe400018f0eff */
[----:B--2---:R-:W-:-:S04]  /*0250*/  LEA R6, P3, R7, R2, 0x3 ;  /* 0x0000000207067211 */ /* 0x004fc800078618ff */
        /* <DEDUP_REMOVED lines=8> */
[----:B-1----:R-:W-:-:S04]  /*02e0*/  LEA R6, P3, R7, R4, 0x3 ;  /* 0x0000000407067211 */ /* 0x002fc800078618ff */
[----:B------:R-:W-:Y:S01]  /*02f0*/  LEA.HI.X R7, R7, R5, R8, 0x3, P3 ;  /* 0x0000000507077211 */ /* 0x000fe200018f1c08 */
[----:B------:R-:W-:Y:S01]  /*0300*/  IMAD.MOV.U32 R8, RZ, RZ, 0x0 ;  /* 0x00000000ff087424 */ /* 0x000fe200078e00ff */
[----:B------:R-:W-:-:S04]  /*0310*/  ISETP.GE.AND P3, PT, R10, UR4, PT ;  /* 0x000000040a007c0c */ /* 0x000fc8000bf66270 */
[----:B------:R0:W-:Y:S09]  /*0320*/  STG.E.64 desc[UR12][R6.64], R8 ;  /* 0x0000000806007986 */ /* 0x0001f2000c101b0c */
[----:B------:R-:W-:Y:S05]  /*0330*/  @!P3 BRA `(.L_x_194) ;  /* 0xfffffffc00bcb947 */ /* 0x000fea000383ffff */
.L_x_193:
[----:B------:R-:W-:Y:S05]  /*0340*/  BSYNC B0 ;  /* 0x0000000000007941 */ /* 0x000fea0003800000 */
.L_x_192:
[----:B------:R-:W-:Y:S01]  /*0350*/  BAR.SYNC.DEFER_BLOCKING 0x0 ;  /* 0x0000000000007b1d */ /* 0x000fe20000010000 */
[----:B------:R-:W-:-:S05]  /*0360*/  CS2R R2, SRZ ;  /* 0x0000000000027805 */ /* 0x000fca000001ff00 */
[----:B------:R-:W-:Y:S05]  /*0370*/  @!P2 BRA `(.L_x_195) ;  /* 0x0000000000e4a947 */ /* 0x000fea0003800000 */
[----:B------:R-:W2:Y:S01]  /*0380*/  S2UR UR4, SR_CTAID.X ;  /* 0x00000000000479c3 */ /* 0x000ea20000002500 */
[----:B------:R-:W-:Y:S01]  /*0390*/  ULDC UR5, c[0x0][0x234] ;  /* 0x00008d0000057ab9 */ /* 0x000fe20000000800 */
[----:B------:R-:W-:Y:S01]  /*03a0*/  CS2R R2, SRZ ;  /* 0x0000000000027805 */ /* 0x000fe2000001ff00 */
[----:B--2---:R-:W-:-:S03]  /*03b0*/  UIMAD UR8, UR4, UR5, URZ ;  /* 0x00000005040872a4 */ /* 0x004fc6000f8e023f */
[----:B------:R-:W-:Y:S01]  /*03c0*/  UMOV UR4, URZ ;  /* 0x0000003f00047c82 */ /* 0x000fe20008000000 */
[----:B------:R-:W-:-:S12]  /*03d0*/  USHF.R.S32.HI UR9, URZ, 0x1f, UR8 ;  /* 0x0000001f3f097899 */ /* 0x000fd80008011408 */
.L_x_199:
[----:B------:R-:W-:Y:S01]  /*03e0*/  UIADD3 UR6, UP0, UR8, UR4, URZ ;  /* 0x0000000408067290 */ /* 0x000fe2000ff1e03f */
[----:B------:R-:W-:-:S03]  /*03f0*/  ULDC.64 UR10, c[0x0][0x220] ;  /* 0x00008800000a7ab9 */ /* 0x000fc60000000a00 */
[----:B------:R-:W-:Y:S02]  /*0400*/  ULEA.HI.X.SX32 UR7, UR4, UR9, 0x1, UP0 ;  /* 0x0000000904077291 */ /* 0x000fe400080f0e3f */
[----:B------:R-:W-:-:S04]  /*0410*/  ULEA UR5, UP0, UR6, UR10, 0x3 ;  /* 0x0000000a06057291 */ /* 0x000fc8000f80183f */
[----:B------:R-:W-:Y:S02]  /*0420*/  ULEA.HI.X UR6, UR6, UR11, UR7, 0x3, UP0 ;  /* 0x0000000b06067291 */ /* 0x000fe400080f1c07 */
[----:B-1----:R-:W-:-:S04]  /*0430*/  IMAD.U32 R4, RZ, RZ, UR5 ;  /* 0x00000005ff047e24 */ /* 0x002fc8000f8e00ff */
[----:B------:R-:W-:-:S06]  /*0440*/  IMAD.U32 R5, RZ, RZ, UR6 ;  /* 0x00000006ff057e24 */ /* 0x000fcc000f8e00ff */
[----:B------:R-:W2:Y:S02]  /*0450*/  LDG.E R5, desc[UR12][R4.64] ;  /* 0x0000000c04057981 */ /* 0x000ea4000c1e1900 */
[----:B--2---:R-:W-:-:S13]  /*0460*/  ISETP.GE.AND P2, PT, R5, RZ, PT ;  /* 0x000000ff0500720c */ /* 0x004fda0003f46270 */
[----:B------:R-:W-:Y:S05]  /*0470*/  @!P2 BRA `(.L_x_195) ;  /* 0x0000000000a4a947 */ /* 0x000fea0003800000 */
[----:B------:R-:W-:Y:S01]  /*0480*/  ULDC UR10, c[0x0][0x234] ;  /* 0x00008d00000a7ab9 */ /* 0x000fe20000000800 */
[----:B------:R-:W-:Y:S01]  /*0490*/  ULDC.64 UR6, c[0x0][0x228] ;  /* 0x00008a0000067ab9 */ /* 0x000fe20000000a00 */
[----:B------:R-:W-:Y:S04]  /*04a0*/  BSSY B0, `(.L_x_196) ;  /* 0x0000022000007945 */ /* 0x000fe80003800000 */
[----:B------:R-:W-:Y:S05]  /*04b0*/  @P0 BRA `(.L_x_197) ;  /* 0x0000000000800947 */ /* 0x000fea0003800000 */
[----:B0-----:R-:W0:Y:S01]  /*04c0*/  LDC.64 R6, c[0x0][0x218] ;  /* 0x00008600ff067b82 */ /* 0x001e220000000a00 */
[----:B------:R-:W-:-:S04]  /*04d0*/  IADD3 R4, P2, R5, UR8, RZ ;  /* 0x0000000805047c10 */ /* 0x000fc8000ff5e0ff */
[----:B------:R-:W-:Y:S02]  /*04e0*/  LEA.HI.X.SX32 R5, R5, UR9, 0x1, P2 ;  /* 0x0000000905057c11 */ /* 0x000fe400090f0eff */
[----:B0-----:R-:W-:-:S04]  /*04f0*/  LEA R6, P2, R4, R6, 0x3 ;  /* 0x0000000604067211 */ /* 0x001fc800078418ff */
[----:B------:R-:W-:-:S05]  /*0500*/  LEA.HI.X R7, R4, R7, R5, 0x3, P2 ;  /* 0x0000000704077211 */ /* 0x000fca00010f1c05 */
[----:B------:R-:W2:Y:S01]  /*0510*/  LDG.E.64 R4, desc[UR12][R6.64] ;  /* 0x0000000c06047981 */ /* 0x000ea2000c1e1b00 */
[----:B------:R-:W-:Y:S01]  /*0520*/  IMAD.MOV.U32 R14, RZ, RZ, R0 ;  /* 0x000000ffff0e7224 */ /* 0x000fe200078e0000 */
[----:B--2---:R-:W-:-:S11]  /*0530*/  DADD R4, -R4, 1 ;  /* 0x3ff0000004047429 */ /* 0x004fd60000000100 */
.L_x_198:
[----:B------:R-:W-:-:S04]  /*0540*/  IADD3 R6, P2, R14, UR8, RZ ;  /* 0x000000080e067c10 */ /* 0x000fc8000ff5e0ff */
[----:B------:R-:W-:Y:S01]  /*0550*/  LEA.HI.X.SX32 R7, R14, UR9, 0x1, P2 ;  /* 0x000000090e077c11 */ /* 0x000fe200090f0eff */
[----:B------:R-:W-:-:S03]  /*0560*/  IMAD.SHL.U32 R13, R6, 0x8, RZ ;  /* 0x00000008060d7824 */ /* 0x000fc600078e00ff */
[----:B------:R-:W-:Y:S02]  /*0570*/  SHF.L.U64.HI R10, R6, 0x3, R7 ;  /* 0x00000003060a7819 */ /* 0x000fe40000010207 */
[----:B------:R-:W-:-:S04]  /*0580*/  IADD3 R6, P2, R13, UR6, RZ ;  /* 0x000000060d067c10 */ /* 0x000fc8000ff5e0ff */
[----:B------:R-:W-:-:S06]  /*0590*/  IADD3.X R7, R10, UR7, RZ, P2, !PT ;  /* 0x000000070a077c10 */ /* 0x000fcc00097fe4ff */
[----:B------:R-:W2:Y:S02]  /*05a0*/  LDG.E.64 R6, desc[UR12][R6.64] ;  /* 0x0000000c06067981 */ /* 0x000ea4000c1e1b00 */
[----:B--2---:R-:W0:Y:S02]  /*05b0*/  F2I.F64.TRUNC R8, R6 ;  /* 0x0000000600087311 */ /* 0x004e24000030d100 */
[----:B0-----:R-:W-:-:S13]  /*05c0*/  ISETP.NE.AND P2, PT, R8, RZ, PT ;  /* 0x000000ff0800720c */ /* 0x001fda0003f45270 */
[----:B------:R-:W0:Y:S02]  /*05d0*/  @!P2 LDC.64 R8, c[0x0][0x218] ;  /* 0x00008600ff08ab82 */ /* 0x000e240000000a00 */
[----:B0-----:R-:W-:-:S05]  /*05e0*/  @!P2 IADD3 R12, P3, R13, R8, RZ ;  /* 0x000000080d0ca210 */ /* 0x001fca0007f7e0ff */
[----:B------:R-:W-:-:S05]  /*05f0*/  @!P2 IMAD.X R13, R10, 0x1, R9, P3 ;  /* 0x000000010a0da824 */ /* 0x000fca00018e0609 */
[----:B------:R-:W2:Y:S01]  /*0600*/  @!P2 LDG.E.64 R8, desc[UR12][R12.64] ;  /* 0x0000000c0c08a981 */ /* 0x000ea2000c1e1b00 */
[----:B------:R-:W-:Y:S02]  /*0610*/  ULDC UR5, c[0x0][0x0] ;  /* 0x0000000000057ab9 */ /* 0x000fe40000000800 */
[----:B------:R-:W-:-:S05]  /*0620*/  VIADD R14, R14, UR5 ;  /* 0x000000050e0e7c36 */ /* 0x000fca0008000000 */
[----:B------:R-:W-:Y:S01]  /*0630*/  ISETP.GE.AND P4, PT, R14, UR10, PT ;  /* 0x0000000a0e007c0c */ /* 0x000fe2000bf86270 */
[----:B--2---:R-:W-:-:S08]  /*0640*/  @!P2 DADD R8, R4, R8 ;  /* 0x000000000408a229 */ /* 0x004fd00000000008 */
[----:B------:R-:W-:Y:S02]  /*0650*/  @!P2 DADD R10, R2, R8 ;  /* 0x00000000020aa229 */ /* 0x000fe40000000008 */
[----:B------:R-:W-:-:S08]  /*0660*/  @!P2 DSETP.GT.AND P3, PT, R8, RZ, PT ;  /* 0x000000ff0800a22a */ /* 0x000fd00003f64000 */
[----:B------:R-:W-:Y:S02]  /*0670*/  @!P2 FSEL R6, R10, R2, P3 ;  /* 0x000000020a06a208 */ /* 0x000fe40001800000 */
[----:B------:R-:W-:-:S03]  /*0680*/  @!P2 FSEL R11, R11, R3, P3 ;  /* 0x000000030b0ba208 */ /* 0x000fc60001800000 */
[----:B------:R-:W-:Y:S02]  /*0690*/  @!P2 IMAD.MOV.U32 R2, RZ, RZ, R6 ;  /* 0x000000ffff02a224 */ /* 0x000fe400078e0006 */
[----:B------:R-:W-:Y:S01]  /*06a0*/  @!P2 IMAD.MOV.U32 R3, RZ, RZ, R11 ;  /* 0x000000ffff03a224 */ /* 0x000fe200078e000b */
[----:B------:R-:W-:Y:S06]  /*06b0*/  @!P4 BRA `(.L_x_198) ;  /* 0xfffffffc00a0c947 */ /* 0x000fec000383ffff */
.L_x_197:
[----:B------:R-:W-:Y:S05]  /*06c0*/  BSYNC B0 ;  /* 0x0000000000007941 */ /* 0x000fea0003800000 */
.L_x_196:
[----:B------:R-:W1:Y:S01]  /*06d0*/  LDC R4, c[0x0][0x234] ;  /* 0x00008d00ff047b82 */ /* 0x000e620000000800 */
[----:B------:R-:W-:-:S06]  /*06e0*/  UIADD3 UR4, UR4, 0x1, URZ ;  /* 0x0000000104047890 */ /* 0x000fcc000fffe03f */
[----:B-1----:R-:W-:-:S13]  /*06f0*/  ISETP.LE.AND P2, PT, R4, UR4, PT ;  /* 0x0000000404007c0c */ /* 0x002fda000bf43270 */
[----:B------:R-:W-:Y:S05]  /*0700*/  @!P2 BRA `(.L_x_199) ;  /* 0xfffffffc0034a947 */ /* 0x000fea000383ffff */
.L_x_195:
[----:B-1----:R-:W-:Y:S01]  /*0710*/  SHFL.DOWN PT, R5, R3, 0x10, 0x1f ;  /* 0x0a001f0003057f89 */ /* 0x002fe200000e0000 */
[----:B------:R-:W-:Y:S01]  /*0720*/  SHF.R.S32.HI R11, RZ, 0x1f, R0 ;  /* 0x0000001fff0b7819 */ /* 0x000fe20000011400 */
[----:B------:R-:W-:Y:S01]  /*0730*/  ULDC UR4, c[0x0][0x0] ;  /* 0x0000000000047ab9 */ /* 0x000fe20000000800 */
[----:B------:R-:W-:Y:S01]  /*0740*/  BSSY B0, `(.L_x_200) ;  /* 0x000003d000007945 */ /* 0x000fe20003800000 */
[----:B------:R-:W1:Y:S01]  /*0750*/  SHFL.DOWN PT, R4, R2, 0x10, 0x1f ;  /* 0x0a001f0002047f89 */ /* 0x000e6200000e0000 */
[----:B------:R-:W-:Y:S01]  /*0760*/  LEA.HI R12, R11, R0, RZ, 0x5 ;  /* 0x000000000b0c7211 */ /* 0x000fe200078f28ff */
[----:B------:R-:W-:Y:S01]  /*0770*/  USHF.R.U32.HI UR4, URZ, 0x5, UR4 ;  /* 0x000000053f047899 */ /* 0x000fe20008011604 */
[----:B------:R-:W-:Y:S05]  /*0780*/  BAR.SYNC.DEFER_BLOCKING 0x0 ;  /* 0x0000000000007b1d */ /* 0x000fea0000010000 */
[----:B------:R-:W-:-:S13]  /*0790*/  ISETP.GE.AND P2, PT, R0, UR4, PT ;  /* 0x0000000400007c0c */ /* 0x000fda000bf46270 */
[----:B------:R-:W2:Y:S01]  /*07a0*/  @!P2 S2R R14, SR_CgaCtaId ;  /* 0x00000000000ea919 */ /* 0x000ea20000008800 */
[----:B-1----:R-:W-:Y:S01]  /*07b0*/  DADD R4, R4, R2 ;  /* 0x0000000004047229 */ /* 0x002fe20000000002 */
[----:B------:R-:W-:-:S06]  /*07c0*/  LOP3.LUT R3, R12, 0xffffffe0, RZ, 0xc0, !PT ;  /* 0xffffffe00c037812 */ /* 0x000fcc00078ec0ff */
[----:B0-----:R-:W-:Y:S04]  /*07d0*/  SHFL.DOWN PT, R7, R5, 0x8, 0x1f ;  /* 0x09001f0005077f89 */ /* 0x001fe800000e0000 */
[----:B------:R-:W0:Y:S02]  /*07e0*/  SHFL.DOWN PT, R6, R4, 0x8, 0x1f ;  /* 0x09001f0004067f89 */ /* 0x000e2400000e0000 */
[----:B0-----:R-:W-:Y:S01]  /*07f0*/  DADD R6, R4, R6 ;  /* 0x0000000004067229 */ /* 0x001fe20000000006 */
[C---:B------:R-:W-:Y:S02]  /*0800*/  IMAD.IADD R4, R0.reuse, 0x1, -R3 ;  /* 0x0000000100047824 */ /* 0x040fe400078e0a03 */
[----:B------:R-:W-:-:S04]  /*0810*/  VIADD R0, R0, 0x1f ;  /* 0x0000001f00007836 */ /* 0x000fc80000000000 */
[----:B------:R-:W-:Y:S01]  /*0820*/  SHFL.DOWN PT, R9, R7, 0x4, 0x1f ;  /* 0x08801f0007097f89 */ /* 0x000fe200000e0000 */
[----:B------:R-:W-:-:S03]  /*0830*/  ISETP.NE.AND P0, PT, R4, RZ, PT ;  /* 0x000000ff0400720c */ /* 0x000fc60003f05270 */
[----:B------:R-:W0:Y:S10]  /*0840*/  SHFL.DOWN PT, R8, R6, 0x4, 0x1f ;  /* 0x08801f0006087f89 */ /* 0x000e3400000e0000 */
[----:B------:R-:W-:-:S02]  /*0850*/  @!P0 MOV R5, 0x400 ;  /* 0x0000040000058802 */ /* 0x000fc40000000f00 */
[----:B------:R-:W-:Y:S01]  /*0860*/  @!P0 SHF.R.S32.HI R12, RZ, 0x5, R12 ;  /* 0x00000005ff0c8819 */ /* 0x000fe2000001140c */
[----:B0-----:R-:W-:Y:S01]  /*0870*/  DADD R8, R6, R8 ;  /* 0x0000000006087229 */ /* 0x001fe20000000008 */
[----:B------:R-:W0:Y:S01]  /*0880*/  @!P0 S2R R6, SR_CgaCtaId ;  /* 0x0000000000068919 */ /* 0x000e220000008800 */
[----:B------:R-:W-:-:S05]  /*0890*/  @!P2 MOV R7, 0x400 ;  /* 0x000004000007a802 */ /* 0x000fca0000000f00 */
[----:B------:R-:W-:Y:S04]  /*08a0*/  SHFL.DOWN PT, R11, R9, 0x2, 0x1f ;  /* 0x08401f00090b7f89 */ /* 0x000fe800000e0000 */
[----:B------:R-:W1:Y:S01]  /*08b0*/  SHFL.DOWN PT, R10, R8, 0x2, 0x1f ;  /* 0x08401f00080a7f89 */ /* 0x000e6200000e0000 */
[----:B0-----:R-:W-:Y:S01]  /*08c0*/  @!P0 LEA R5, R6, R5, 0x18 ;  /* 0x0000000506058211 */ /* 0x001fe200078ec0ff */
[----:B-1----:R-:W-:Y:S01]  /*08d0*/  DADD R10, R8, R10 ;  /* 0x00000000080a7229 */ /* 0x002fe2000000000a */
[----:B--2---:R-:W-:-:S03]  /*08e0*/  @!P2 LEA R9, R14, R7, 0x18 ;  /* 0x000000070e09a211 */ /* 0x004fc600078ec0ff */
[----:B------:R-:W-:-:S03]  /*08f0*/  @!P0 IMAD R7, R12, 0x8, R5 ;  /* 0x000000080c078824 */ /* 0x000fc600078e0205 */
[----:B------:R-:W-:Y:S01]  /*0900*/  SHFL.DOWN PT, R3, R11, 0x1, 0x1f ;  /* 0x08201f000b037f89 */ /* 0x000fe200000e0000 */
[----:B------:R-:W-:Y:S01]  /*0910*/  @!P2 IMAD R6, R4, 0x8, R9 ;  /* 0x000000080406a824 */ /* 0x000fe200078e0209 */
[----:B------:R-:W-:Y:S02]  /*0920*/  CS2R R4, SRZ ;  /* 0x0000000000047805 */ /* 0x000fe4000001ff00 */
        /* <DEDUP_REMOVED lines=12> */
[----:B------:R-:W0:Y:S04]  /*09f0*/  SHFL.DOWN PT, R7, R3, 0x8, 0x1f ;  /* 0x09001f0003077f89 */ /* 0x000e2800000e0000 */
[----:B------:R-:W1:Y:S01]  /*0a00*/  SHFL.DOWN PT, R6, R2, 0x8, 0x1f ;  /* 0x09001f0002067f89 */ /* 0x000e6200000e0000 */
[----:B0-----:R-:W-:Y:S02]  /*0a10*/  IMAD.MOV.U32 R5, RZ, RZ, R7 ;  /* 0x000000ffff057224 */ /* 0x001fe400078e0007 */
[----:B-1----:R-:W-:-:S06]  /*0a20*/  IMAD.MOV.U32 R4, RZ, RZ, R6 ;  /* 0x000000ffff047224 */ /* 0x002fcc00078e0006 */
[----:B------:R-:W-:-:S07]  /*0a30*/  DADD R6, R2, R4 ;  /* 0x0000000002067229 */ /* 0x000fce0000000004 */
        /* <DEDUP_REMOVED lines=10> */
[----:B------:R0:W1:Y:S04]  /*0ae0*/  SHFL.DOWN PT, R3, R5, 0x1, 0x1f ;  /* 0x08201f0005037f89 */ /* 0x00006800000e0000 */
[----:B------:R0:W2:Y:S02]  /*0af0*/  SHFL.DOWN PT, R2, R4, 0x1, 0x1f ;  /* 0x08201f0004027f89 */ /* 0x0000a400000e0000 */
.L_x_218:
[----:B012---:R-:W-:-:S11]  /*0b00*/  DADD R4, R4, R2 ;  /* 0x0000000004047229 */ /* 0x007fd60000000002 */
.L_x_201:
[----:B------:R-:W-:Y:S05]  /*0b10*/  BSYNC B0 ;  /* 0x0000000000007941 */ /* 0x000fea0003800000 */
.L_x_200:
[----:B------:R-:W-:Y:S05]  /*0b20*/  @P1 EXIT ;  /* 0x000000000000194d */ /* 0x000fea0003800000 */
[----:B------:R-:W-:Y:S01]  /*0b30*/  ULDC UR4, c[0x0][0x234] ;  /* 0x00008d0000047ab9 */ /* 0x000fe20000000800 */
[----:B------:R-:W-:Y:S01]  /*0b40*/  IMAD.MOV.U32 R2, RZ, RZ, 0x1 ;  /* 0x00000001ff027424 */ /* 0x000fe200078e00ff */
[----:B------:R-:W0:Y:S01]  /*0b50*/  I2F.F64 R6, UR4 ;  /* 0x0000000400067d12 */ /* 0x000e220008201c00 */
[----:B-1----:R-:W-:Y:S01]  /*0b60*/  FSETP.GEU.AND P2, PT, |R5|, 6.5827683646048100446e-37, PT ;  /* 0x036000000500780b */ /* 0x002fe20003f4e200 */
[----:B------:R-:W-:Y:S01]  /*0b70*/  ULDC.U8 UR4, c[0x0][0x238] ;  /* 0x00008e0000047ab9 */ /* 0x000fe20000000000 */
[----:B------:R-:W-:Y:S01]  /*0b80*/  BSSY B0, `(.L_x_203) ;  /* 0x0000016000007945 */ /* 0x000fe20003800000 */
[----:B------:R-:W-:-:S06]  /*0b90*/  UPRMT UR4, UR4, 0x8880, URZ ;  /* 0x0000888004047896 */ /* 0x000fcc000800003f */
[----:B------:R-:W-:Y:S01]  /*0ba0*/  ISETP.NE.AND P1, PT, RZ, UR4, PT ;  /* 0x00000004ff007c0c */ /* 0x000fe2000bf25270 */
[----:B0-----:R-:W0:Y:S02]  /*0bb0*/  MUFU.RCP64H R3, R7 ;  /* 0x0000000700037308 */ /* 0x001e240000001800 */
[----:B0-----:R-:W-:-:S08]  /*0bc0*/  DFMA R8, -R6, R2, 1 ;  /* 0x3ff000000608742b */ /* 0x001fd00000000102 */
[----:B------:R-:W-:-:S08]  /*0bd0*/  DFMA R8, R8, R8, R8 ;  /* 0x000000080808722b */ /* 0x000fd00000000008 */
[----:B------:R-:W-:-:S08]  /*0be0*/  DFMA R8, R2, R8, R2 ;  /* 0x000000080208722b */ /* 0x000fd00000000002 */
[----:B------:R-:W-:-:S08]  /*0bf0*/  DFMA R2, -R6, R8, 1 ;  /* 0x3ff000000602742b */ /* 0x000fd00000000108 */
[----:B------:R-:W-:-:S08]  /*0c00*/  DFMA R2, R8, R2, R8 ;  /* 0x000000020802722b */ /* 0x000fd00000000008 */
[----:B------:R-:W-:-:S08]  /*0c10*/  DMUL R8, R2, R4 ;  /* 0x0000000402087228 */ /* 0x000fd00000000000 */
[----:B------:R-:W-:-:S08]  /*0c20*/  DFMA R10, -R6, R8, R4 ;  /* 0x00000008060a722b */ /* 0x000fd00000000104 */
[----:B------:R-:W-:-:S10]  /*0c30*/  DFMA R2, R2, R10, R8 ;  /* 0x0000000a0202722b */ /* 0x000fd40000000008 */
[----:B------:R-:W-:-:S05]  /*0c40*/  FFMA R0, RZ, R7, R3 ;  /* 0x00000007ff007223 */ /* 0x000fca0000000003 */
[----:B------:R-:W-:-:S13]  /*0c50*/  FSETP.GT.AND P0, PT, |R0|, 1.469367938527859385e-39, PT ;  /* 0x001000000000780b */ /* 0x000fda0003f04200 */
[----:B------:R-:W-:Y:S05]  /*0c60*/  @P0 BRA P2, `(.L_x_204) ;  /* 0x00000000001c0947 */ /* 0x000fea0001000000 */
[----:B------:R-:W-:Y:S01]  /*0c70*/  IMAD.MOV.U32 R11, RZ, RZ, R5 ;  /* 0x000000ffff0b7224 */ /* 0x000fe200078e0005 */
[----:B------:R-:W-:Y:S01]  /*0c80*/  MOV R0, 0xcc0 ;  /* 0x00000cc000007802 */ /* 0x000fe20000000f00 */
[----:B------:R-:W-:Y:S02]  /*0c90*/  IMAD.MOV.U32 R8, RZ, RZ, R4 ;  /* 0x000000ffff087224 */ /* 0x000fe400078e0004 */
[----:B------:R-:W-:-:S07]  /*0ca0*/  IMAD.MOV.U32 R5, RZ, RZ, R7 ;  /* 0x000000ffff057224 */ /* 0x000fce00078e0007 */
[----:B------:R-:W-:Y:S05]  /*0cb0*/  CALL.REL.NOINC `($__internal_4_$__cuda_sm20_div_rn_f64_full) ;  /* 0x00000004008c7944 */ /* 0x000fea0003c00000 */
[----:B------:R-:W-:Y:S02]  /*0cc0*/  IMAD.MOV.U32 R2, RZ, RZ, R4 ;  /* 0x000000ffff027224 */ /* 0x000fe400078e0004 */
[----:B------:R-:W-:-:S07]  /*0cd0*/  IMAD.MOV.U32 R3, RZ, RZ, R5 ;  /* 0x000000ffff037224 */ /* 0x000fce00078e0005 */
.L_x_204:
[----:B------:R-:W-:Y:S05]  /*0ce0*/  BSYNC B0 ;  /* 0x0000000000007941 */ /* 0x000fea0003800000 */
.L_x_203:
[----:B------:R-:W-:Y:S05]  /*0cf0*/  @!P1 BRA `(.L_x_205) ;  /* 0x0000000000709947 */ /* 0x000fea0003800000 */
[----:B------:R-:W-:Y:S01]  /*0d00*/  ULDC UR4, c[0x0][0x230] ;  /* 0x00008c0000047ab9 */ /* 0x000fe20000000800 */
[----:B------:R-:W-:Y:S01]  /*0d10*/  IMAD.MOV.U32 R4, RZ, RZ, 0x1 ;  /* 0x00000001ff047424 */ /* 0x000fe200078e00ff */
[----:B------:R-:W0:Y:S01]  /*0d20*/  I2F.F64 R6, UR4 ;  /* 0x0000000400067d12 */ /* 0x000e220008201c00 */
[----:B------:R-:W-:Y:S01]  /*0d30*/  FSETP.GEU.AND P1, PT, |R3|, 6.5827683646048100446e-37, PT ;  /* 0x036000000300780b */ /* 0x000fe20003f2e200 */
[----:B------:R-:W-:Y:S06]  /*0d40*/  BSSY B0, `(.L_x_206) ;  /* 0x0000012000007945 */ /* 0x000fec0003800000 */
        /* <DEDUP_REMOVED lines=17> */
.L_x_207:
[----:B------:R-:W-:Y:S05]  /*0e60*/  BSYNC B0 ;  /* 0x0000000000007941 */ /* 0x000fea0003800000 */
.L_x_206:
[----:B------:R-:W0:Y:S01]  /*0e70*/  S2R R7, SR_CTAID.X ;  /* 0x0000000000077919 */ /* 0x000e220000002500 */
[----:B------:R-:W0:Y:S02]  /*0e80*/  LDC.64 R2, c[0x0][0x210] ;  /* 0x00008400ff027b82 */ /* 0x000e240000000a00 */
[----:B0-----:R-:W-:-:S05]  /*0e90*/  IMAD.WIDE R2, R7, 0x8, R2 ;  /* 0x0000000807027825 */ /* 0x001fca00078e0202 */
[----:B------:R-:W-:Y:S01]  /*0ea0*/  STG.E.64 desc[UR12][R2.64], R4 ;  /* 0x0000000402007986 */ /* 0x000fe2000c101b0c */
[----:B------:R-:W-:Y:S05]  /*0eb0*/  EXIT ;  /* 0x000000000000794d */ /* 0x000fea0003800000 */
.L_x_205:
[----:B------:R-:W0:Y:S01]  /*0ec0*/  S2R R7, SR_CTAID.X ;  /* 0x0000000000077919 */ /* 0x000e220000002500 */
[----:B------:R-:W0:Y:S02]  /*0ed0*/  LDC.64 R4, c[0x0][0x210] ;  /* 0x00008400ff047b82 */ /* 0x000e240000000a00 */
[----:B0-----:R-:W-:-:S05]  /*0ee0*/  IMAD.WIDE R4, R7, 0x8, R4 ;  /* 0x0000000807047825 */ /* 0x001fca00078e0204 */
[----:B------:R-:W-:Y:S01]  /*0ef0*/  STG.E.64 desc[UR12][R4.64], R2 ;  /* 0x0000000204007986 */ /* 0x000fe2000c101b0c */
[----:B------:R-:W-:Y:S05]  /*0f00*/  EXIT ;  /* 0x000000000000794d */ /* 0x000fea0003800000 */
.L_x_202:
[----:B-1----:R-:W-:Y:S02]  /*0f10*/  IMAD.MOV.U32 R11, RZ, RZ, R5 ;  /* 0x000000ffff0b7224 */ /* 0x002fe400078e0005 */
[----:B------:R-:W-:Y:S02]  /*0f20*/  IMAD.MOV.U32 R12, RZ, RZ, 0x10 ;  /* 0x00000010ff0c7424 */ /* 0x000fe400078e00ff */
[----:B------:R-:W-:Y:S02]  /*0f30*/  IMAD.MOV.U32 R13, RZ, RZ, 0x1f ;  /* 0x0000001fff0d7424 */ /* 0x000fe400078e00ff */
[----:B------:R-:W-:-:S07]  /*0f40*/  IMAD.MOV.U32 R0, RZ, RZ, -0x1 ;  /* 0xffffffffff007424 */ /* 0x000fce00078e00ff */
[----:B------:R-:W-:Y:S05]  /*0f50*/  WARPSYNC.COLLECTIVE R0, `(.L_x_208) ;  /* 0x0000000000087348 */ /* 0x000fea0003c00000 */
[----:B------:R0:W1:Y:S02]  /*0f60*/  SHFL.DOWN P0, R10, R11, R12, R13 ;  /* 0x0800000c0b0a7389 */ /* 0x000064000000000d */
[----:B01----:R-:W-:Y:S01]  /*0f70*/  ENDCOLLECTIVE ;  /* 0x000000000000791b */ /* 0x003fe20003800000 */
.L_x_208:
[----:B------:R-:W-:Y:S02]  /*0f80*/  IMAD.MOV.U32 R11, RZ, RZ, R4 ;  /* 0x000000ffff0b7224 */ /* 0x000fe400078e0004 */
[----:B------:R-:W-:-:S07]  /*0f90*/  IMAD.MOV.U32 R3, RZ, RZ, R10 ;  /* 0x000000ffff037224 */ /* 0x000fce00078e000a */
[----:B------:R-:W-:Y:S05]  /*0fa0*/  WARPSYNC.COLLECTIVE R0, `(.L_x_209) ;  /* 0x0000000000087348 */ /* 0x000fea0003c00000 */
[----:B------:R0:W1:Y:S02]  /*0fb0*/  SHFL.DOWN P0, R10, R11, R12, R13 ;  /* 0x0800000c0b0a7389 */ /* 0x000064000000000d */
[----:B01----:R-:W-:Y:S01]  /*0fc0*/  ENDCOLLECTIVE ;  /* 0x000000000000791b */ /* 0x003fe20003800000 */
.L_x_209:
[----:B------:R-:W-:Y:S02]  /*0fd0*/  IMAD.MOV.U32 R12, RZ, RZ, 0x8 ;  /* 0x00000008ff0c7424 */ /* 0x000fe400078e00ff */
[----:B------:R-:W-:-:S06]  /*0fe0*/  IMAD.MOV.U32 R2, RZ, RZ, R10 ;  /* 0x000000ffff027224 */ /* 0x000fcc00078e000a */
[----:B------:R-:W-:-:S10]  /*0ff0*/  DADD R2, R4, R2 ;  /* 0x0000000004027229 */ /* 0x000fd40000000002 */
[----:B------:R-:W-:-:S07]  /*1000*/  IMAD.MOV.U32 R11, RZ, RZ, R3 ;  /* 0x000000ffff0b7224 */ /* 0x000fce00078e0003 */
[----:B------:R-:W-:Y:S05]  /*1010*/  WARPSYNC.COLLECTIVE R0, `(.L_x_210) ;  /* 0x0000000000087348 */ /* 0x000fea0003c00000 */
[----:B------:R0:W1:Y:S02]  /*1020*/  SHFL.DOWN P0, R10, R11, R12, R13 ;  /* 0x0800000c0b0a7389 */ /* 0x000064000000000d */
[----:B01----:R-:W-:Y:S01]  /*1030*/  ENDCOLLECTIVE ;  /* 0x000000000000791b */ /* 0x003fe20003800000 */
.L_x_210:
[----:B------:R-:W-:Y:S02]  /*1040*/  IMAD.MOV.U32 R11, RZ, RZ, R2 ;  /* 0x000000ffff0b7224 */ /* 0x000fe400078e0002 */
[----:B------:R-:W-:-:S07]  /*1050*/  IMAD.MOV.U32 R7, RZ, RZ, R10 ;  /* 0x000000ffff077224 */ /* 0x000fce00078e000a */
[----:B------:R-:W-:Y:S05]  /*1060*/  WARPSYNC.COLLECTIVE R0, `(.L_x_211) ;  /* 0x0000000000087348 */ /* 0x000fea0003c00000 */
[----:B------:R0:W1:Y:S02]  /*1070*/  SHFL.DOWN P0, R10, R11, R12, R13 ;  /* 0x0800000c0b0a7389 */ /* 0x000064000000000d */
[----:B01----:R-:W-:Y:S01]  /*1080*/  ENDCOLLECTIVE ;  /* 0x000000000000791b */ /* 0x003fe20003800000 */
.L_x_211:
[----:B------:R-:W-:Y:S02]  /*1090*/  IMAD.MOV.U32 R12, RZ, RZ, 0x4 ;  /* 0x00000004ff0c7424 */ /* 0x000fe400078e00ff */
[----:B------:R-:W-:-:S06]  /*10a0*/  IMAD.MOV.U32 R6, RZ, RZ, R10 ;  /* 0x000000ffff067224 */ /* 0x000fcc00078e000a */
[----:B------:R-:W-:-:S10]  /*10b0*/  DADD R6, R2, R6 ;  /* 0x0000000002067229 */ /* 0x000fd40000000006 */
[----:B------:R-:W-:-:S07]  /*10c0*/  IMAD.MOV.U32 R11, RZ, RZ, R7 ;  /* 0x000000ffff0b7224 */ /* 0x000fce00078e0007 */
[----:B------:R-:W-:Y:S05]  /*10d0*/  WARPSYNC.COLLECTIVE R0, `(.L_x_212) ;  /* 0x0000000000087348 */ /* 0x000fea0003c00000 */
[----:B------:R0:W1:Y:S02]  /*10e0*/  SHFL.DOWN P0, R10, R11, R12, R13 ;  /* 0x0800000c0b0a7389 */ /* 0x000064000000000d */
[----:B01----:R-:W-:Y:S01]  /*10f0*/  ENDCOLLECTIVE ;  /* 0x000000000000791b */ /* 0x003fe20003800000 */
.L_x_212:
[----:B------:R-:W-:Y:S02]  /*1100*/  IMAD.MOV.U32 R11, RZ, RZ, R6 ;  /* 0x000000ffff0b7224 */ /* 0x000fe400078e0006 */
[----:B------:R-:W-:-:S07]  /*1110*/  IMAD.MOV.U32 R9, RZ, RZ, R10 ;  /* 0x000000ffff097224 */ /* 0x000fce00078e000a */
[----:B------:R-:W-:Y:S05]  /*1120*/  WARPSYNC.COLLECTIVE R0, `(.L_x_213) ;  /* 0x0000000000087348 */ /* 0x000fea0003c00000 */
[----:B------:R0:W1:Y:S02]  /*1130*/  SHFL.DOWN P0, R10, R11, R12, R13 ;  /* 0x0800000c0b0a7389 */ /* 0x000064000000000d */
[----:B01----:R-:W-:Y:S01]  /*1140*/  ENDCOLLECTIVE ;  /* 0x000000000000791b */ /* 0x003fe20003800000 */
.L_x_213:
[----:B------:R-:W-:Y:S02]  /*1150*/  IMAD.MOV.U32 R12, RZ, RZ, 0x2 ;  /* 0x00000002ff0c7424 */ /* 0x000fe400078e00ff */
[----:B------:R-:W-:-:S06]  /*1160*/  IMAD.MOV.U32 R8, RZ, RZ, R10 ;  /* 0x000000ffff087224 */ /* 0x000fcc00078e000a */
[----:B------:R-:W-:-:S10]  /*1170*/  DADD R8, R6, R8 ;  /* 0x0000000006087229 */ /* 0x000fd40000000008 */
[----:B------:R-:W-:-:S07]  /*1180*/  IMAD.MOV.U32 R11, RZ, RZ, R9 ;  /* 0x000000ffff0b7224 */ /* 0x000fce00078e0009 */
[----:B------:R-:W-:Y:S05]  /*1190*/  WARPSYNC.COLLECTIVE R0, `(.L_x_214) ;  /* 0x0000000000087348 */ /* 0x000fea0003c00000 */
[----:B------:R0:W1:Y:S02]  /*11a0*/  SHFL.DOWN P0, R10, R11, R12, R13 ;  /* 0x0800000c0b0a7389 */ /* 0x000064000000000d */
[----:B01----:R-:W-:Y:S01]  /*11b0*/  ENDCOLLECTIVE ;  /* 0x000000000000791b */ /* 0x003fe20003800000 */
.L_x_214:
[----:B------:R-:W-:Y:S02]  /*11c0*/  IMAD.MOV.U32 R11, RZ, RZ, R8 ;  /* 0x000000ffff0b7224 */ /* 0x000fe400078e0008 */
[----:B------:R-:W-:-:S07]  /*11d0*/  IMAD.MOV.U32 R5, RZ, RZ, R10 ;  /* 0x000000ffff057224 */ /* 0x000fce00078e000a */
[----:B------:R-:W-:Y:S05]  /*11e0*/  WARPSYNC.COLLECTIVE R0, `(.L_x_215) ;  /* 0x0000000000087348 */ /* 0x000fea0003c00000 */
[----:B------:R0:W1:Y:S02]  /*11f0*/  SHFL.DOWN P0, R10, R11, R12, R13 ;  /* 0x0800000c0b0a7389 */ /* 0x000064000000000d */
[----:B01----:R-:W-:Y:S01]  /*1200*/  ENDCOLLECTIVE ;  /* 0x000000000000791b */ /* 0x003fe20003800000 */
.L_x_215:
[----:B------:R-:W-:Y:S02]  /*1210*/  IMAD.MOV.U32 R12, RZ, RZ, 0x1 ;  /* 0x00000001ff0c7424 */ /* 0x000fe400078e00ff */
[----:B------:R-:W-:-:S06]  /*1220*/  IMAD.MOV.U32 R4, RZ, RZ, R10 ;  /* 0x000000ffff047224 */ /* 0x000fcc00078e000a */
[----:B------:R-:W-:-:S10]  /*1230*/  DADD R4, R8, R4 ;  /* 0x0000000008047229 */ /* 0x000fd40000000004 */
[----:B------:R-:W-:-:S07]  /*1240*/  IMAD.MOV.U32 R11, RZ, RZ, R5 ;  /* 0x000000ffff0b7224 */ /* 0x000fce00078e0005 */
[----:B------:R-:W-:Y:S05]  /*1250*/  WARPSYNC.COLLECTIVE R0, `(.L_x_216) ;  /* 0x0000000000087348 */ /* 0x000fea0003c00000 */
[----:B------:R0:W1:Y:S02]  /*1260*/  SHFL.DOWN P0, R10, R11, R12, R13 ;  /* 0x0800000c0b0a7389 */ /* 0x000064000000000d */
[----:B01----:R-:W-:Y:S01]  /*1270*/  ENDCOLLECTIVE ;  /* 0x000000000000791b */ /* 0x003fe20003800000 */
.L_x_216:
[----:B------:R-:W-:Y:S02]  /*1280*/  IMAD.MOV.U32 R11, RZ, RZ, R4 ;  /* 0x000000ffff0b7224 */ /* 0x000fe400078e0004 */
[----:B------:R-:W-:-:S07]  /*1290*/  IMAD.MOV.U32 R3, RZ, RZ, R10 ;  /* 0x000000ffff037224 */ /* 0x000fce00078e000a */
[----:B------:R-:W-:Y:S05]  /*12a0*/  WARPSYNC.COLLECTIVE R0, `(.L_x_217) ;  /* 0x0000000000087348 */ /* 0x000fea0003c00000 */
[----:B------:R0:W1:Y:S02]  /*12b0*/  SHFL.DOWN P0, R10, R11, R12, R13 ;  /* 0x0800000c0b0a7389 */ /* 0x000064000000000d */
[----:B01----:R-:W-:Y:S01]  /*12c0*/  ENDCOLLECTIVE ;  /* 0x000000000000791b */ /* 0x003fe20003800000 */
.L_x_217:
[----:B------:R-:W-:Y:S01]  /*12d0*/  IMAD.MOV.U32 R2, RZ, RZ, R10 ;  /* 0x000000ffff027224 */ /* 0x000fe200078e000a */
[----:B------:R-:W-:Y:S06]  /*12e0*/  BRA `(.L_x_218) ;  /* 0xfffffff800047947 */ /* 0x000fec000383ffff */
        .weak           $__internal_4_$__cuda_sm20_div_rn_f64_full
        .type           $__internal_4_$__cuda_sm20_div_rn_f64_full,@function
        .size           $__internal_4_$__cuda_sm20_div_rn_f64_full,(.L_x_236 - $__internal_4_$__cuda_sm20_div_rn_f64_full)
$__internal_4_$__cuda_sm20_div_rn_f64_full:
[C---:B------:R-:W-:Y:S01]  /*12f0*/  FSETP.GEU.AND P0, PT, |R5|.reuse, 1.469367938527859385e-39, PT ;  /* 0x001000000500780b */ /* 0x040fe20003f0e200 */
[--C-:B------:R-:W-:Y:S01]  /*1300*/  IMAD.MOV.U32 R4, RZ, RZ, R6.reuse ;  /* 0x000000ffff047224 */ /* 0x100fe200078e0006 */
[----:B------:R-:W-:Y:S01]  /*1310*/  LOP3.LUT R2, R5, 0x800fffff, RZ, 0xc0, !PT ;  /* 0x800fffff05027812 */ /* 0x000fe200078ec0ff */
[----:B------:R-:W-:Y:S01]  /*1320*/  IMAD.MOV.U32 R7, RZ, RZ, R11 ;  /* 0x000000ffff077224 */ /* 0x000fe200078e000b */
[----:B------:R-:W-:Y:S02]  /*1330*/  BSSY B1, `(.L_x_219) ;  /* 0x0000057000017945 */ /* 0x000fe40003800000 */
[----:B------:R-:W-:Y:S01]  /*1340*/  LOP3.LUT R3, R2, 0x3ff00000, RZ, 0xfc, !PT ;  /* 0x3ff0000002037812 */ /* 0x000fe200078efcff */
[----:B------:R-:W-:Y:S01]  /*1350*/  IMAD.MOV.U32 R2, RZ, RZ, R6 ;  /* 0x000000ffff027224 */ /* 0x000fe200078e0006 */
[C---:B------:R-:W-:Y:S01]  /*1360*/  FSETP.GEU.AND P3, PT, |R7|.reuse, 1.469367938527859385e-39, PT ;  /* 0x001000000700780b */ /* 0x040fe20003f6e200 */
[----:B------:R-:W-:Y:S01]  /*1370*/  IMAD.MOV.U32 R6, RZ, RZ, R8 ;  /* 0x000000ffff067224 */ /* 0x000fe200078e0008 */
[----:B------:R-:W-:Y:S01]  /*1380*/  LOP3.LUT R10, R7, 0x7ff00000, RZ, 0xc0, !PT ;  /* 0x7ff00000070a7812 */ /* 0x000fe200078ec0ff */
[----:B------:R-:W-:-:S02]  /*1390*/  IMAD.MOV.U32 R8, RZ, RZ, 0x1 ;  /* 0x00000001ff087424 */ /* 0x000fc400078e00ff */
[----:B------:R-:W-:-:S06]  /*13a0*/  @!P0 DMUL R2, R4, 8.98846567431157953865e+307 ;  /* 0x7fe0000004028828 */ /* 0x000fcc0000000000 */
[----:B------:R-:W0:Y:S02]  /*13b0*/  MUFU.RCP64H R9, R3 ;  /* 0x0000000300097308 */ /* 0x000e240000001800 */
[----:B------:R-:W-:-:S04]  /*13c0*/  @!P3 LOP3.LUT R11, R5, 0x7ff00000, RZ, 0xc0, !PT ;  /* 0x7ff00000050bb812 */ /* 0x000fc800078ec0ff */
[----:B------:R-:W-:Y:S01]  /*13d0*/  @!P3 ISETP.GE.U32.AND P4, PT, R10, R11, PT ;  /* 0x0000000b0a00b20c */ /* 0x000fe20003f86070 */
[----:B------:R-:W-:Y:S01]  /*13e0*/  IMAD.MOV.U32 R11, RZ, RZ, 0x1ca00000 ;  /* 0x1ca00000ff0b7424 */ /* 0x000fe200078e00ff */
[----:B0-----:R-:W-:-:S08]  /*13f0*/  DFMA R12, R8, -R2, 1 ;  /* 0x3ff00000080c742b */ /* 0x001fd00000000802 */
[----:B------:R-:W-:Y:S01]  /*1400*/  DFMA R14, R12, R12, R12 ;  /* 0x0000000c0c0e722b */ /* 0x000fe2000000000c */
[----:B------:R-:W-:-:S04]  /*1410*/  LOP3.LUT R13, R5, 0x7ff00000, RZ, 0xc0, !PT ;  /* 0x7ff00000050d7812 */ /* 0x000fc800078ec0ff */
[----:B------:R-:W-:-:S03]  /*1420*/  ISETP.GE.U32.AND P2, PT, R10, R13, PT ;  /* 0x0000000d0a00720c */ /* 0x000fc60003f46070 */
[----:B------:R-:W-:Y:S01]  /*1430*/  DFMA R16, R8, R14, R8 ;  /* 0x0000000e0810722b */ /* 0x000fe20000000008 */
[C---:B------:R-:W-:Y:S01]  /*1440*/  @!P3 SEL R15, R11.reuse, 0x63400000, !P4 ;  /* 0x634000000b0fb807 */ /* 0x040fe20006000000 */
[----:B------:R-:W-:Y:S01]  /*1450*/  IMAD.MOV.U32 R8, RZ, RZ, R6 ;  /* 0x000000ffff087224 */ /* 0x000fe200078e0006 */
[----:B------:R-:W-:Y:S01]  /*1460*/  SEL R9, R11, 0x63400000, !P2 ;  /* 0x634000000b097807 */ /* 0x000fe20005000000 */
[----:B------:R-:W-:Y:S01]  /*1470*/  @!P3 IMAD.MOV.U32 R14, RZ, RZ, RZ ;  /* 0x000000ffff0eb224 */ /* 0x000fe200078e00ff */
[--C-:B------:R-:W-:Y:S02]  /*1480*/  @!P3 LOP3.LUT R15, R15, 0x80000000, R7.reuse, 0xf8, !PT ;  /* 0x800000000f0fb812 */ /* 0x100fe400078ef807 */
[----:B------:R-:W-:Y:S01]  /*1490*/  LOP3.LUT R9, R9, 0x800fffff, R7, 0xf8, !PT ;  /* 0x800fffff09097812 */ /* 0x000fe200078ef807 */
[----:B------:R-:W-:Y:S01]  /*14a0*/  DFMA R18, R16, -R2, 1 ;  /* 0x3ff000001012742b */ /* 0x000fe20000000802 */
[----:B------:R-:W-:-:S06]  /*14b0*/  @!P3 LOP3.LUT R15, R15, 0x100000, RZ, 0xfc, !PT ;  /* 0x001000000f0fb812 */ /* 0x000fcc00078efcff */
[----:B------:R-:W-:Y:S02]  /*14c0*/  @!P3 DFMA R8, R8, 2, -R14 ;  /* 0x400000000808b82b */ /* 0x000fe4000000080e */
[----:B------:R-:W-:Y:S01]  /*14d0*/  DFMA R14, R16, R18, R16 ;  /* 0x00000012100e722b */ /* 0x000fe20000000010 */
[----:B------:R-:W-:Y:S02]  /*14e0*/  IMAD.MOV.U32 R19, RZ, RZ, R10 ;  /* 0x000000ffff137224 */ /* 0x000fe400078e000a */
[----:B------:R-:W-:Y:S01]  /*14f0*/  IMAD.MOV.U32 R18, RZ, RZ, R13 ;  /* 0x000000ffff127224 */ /* 0x000fe200078e000d */
[----:B------:R-:W-:-:S04]  /*1500*/  @!P0 LOP3.LUT R18, R3, 0x7ff00000, RZ, 0xc0, !PT ;  /* 0x7ff0000003128812 */ /* 0x000fc800078ec0ff */
[----:B------:R-:W-:Y:S01]  /*1510*/  @!P3 LOP3.LUT R19, R9, 0x7ff00000, RZ, 0xc0, !PT ;  /* 0x7ff000000913b812 */ /* 0x000fe200078ec0ff */
[----:B------:R-:W-:Y:S01]  /*1520*/  DMUL R16, R14, R8 ;  /* 0x000000080e107228 */ /* 0x000fe20000000000 */
[----:B------:R-:W-:-:S03]  /*1530*/  VIADD R21, R18, 0xffffffff ;  /* 0xffffffff12157836 */ /* 0x000fc60000000000 */
[----:B------:R-:W-:-:S04]  /*1540*/  VIADD R20, R19, 0xffffffff ;  /* 0xffffffff13147836 */ /* 0x000fc80000000000 */
[----:B------:R-:W-:Y:S01]  /*1550*/  DFMA R12, R16, -R2, R8 ;  /* 0x80000002100c722b */ /* 0x000fe20000000008 */
[----:B------:R-:W-:-:S04]  /*1560*/  ISETP.GT.U32.AND P0, PT, R20, 0x7feffffe, PT ;  /* 0x7feffffe1400780c */ /* 0x000fc80003f04070 */
[----:B------:R-:W-:-:S03]  /*1570*/  ISETP.GT.U32.OR P0, PT, R21, 0x7feffffe, P0 ;  /* 0x7feffffe1500780c */ /* 0x000fc60000704470 */
[----:B------:R-:W-:-:S10]  /*1580*/  DFMA R12, R14, R12, R16 ;  /* 0x0000000c0e0c722b */ /* 0x000fd40000000010 */
[----:B------:R-:W-:Y:S05]  /*1590*/  @P0 BRA `(.L_x_220) ;  /* 0x00000000006c0947 */ /* 0x000fea0003800000 */
[----:B------:R-:W-:-:S04]  /*15a0*/  LOP3.LUT R7, R5, 0x7ff00000, RZ, 0xc0, !PT ;  /* 0x7ff0000005077812 */ /* 0x000fc800078ec0ff */
[CC--:B------:R-:W-:Y:S02]  /*15b0*/  VIADDMNMX R6, R10.reuse, -R7.reuse, 0xb9600000, !PT ;  /* 0xb96000000a067446 */ /* 0x0c0fe40007800907 */
[----:B------:R-:W-:Y:S02]  /*15c0*/  ISETP.GE.U32.AND P0, PT, R10, R7, PT ;  /* 0x000000070a00720c */ /* 0x000fe40003f06070 */
[----:B------:R-:W-:Y:S02]  /*15d0*/  VIMNMX R6, R6, 0x46a00000, PT ;  /* 0x46a0000006067848 */ /* 0x000fe40003fe0100 */
[----:B------:R-:W-:-:S05]  /*15e0*/  SEL R11, R11, 0x63400000, !P0 ;  /* 0x634000000b0b7807 */ /* 0x000fca0004000000 */
[----:B------:R-:W-:Y:S02]  /*15f0*/  IMAD.IADD R14, R6, 0x1, -R11 ;  /* 0x00000001060e7824 */ /* 0x000fe400078e0a0b */
[----:B------:R-:W-:Y:S02]  /*1600*/  IMAD.MOV.U32 R6, RZ, RZ, RZ ;  /* 0x000000ffff067224 */ /* 0x000fe400078e00ff */
[----:B------:R-:W-:-:S06]  /*1610*/  VIADD R7, R14, 0x7fe00000 ;  /* 0x7fe000000e077836 */ /* 0x000fcc0000000000 */
[----:B------:R-:W-:-:S10]  /*1620*/  DMUL R10, R12, R6 ;  /* 0x000000060c0a7228 */ /* 0x000fd40000000000 */
[----:B------:R-:W-:-:S13]  /*1630*/  FSETP.GTU.AND P0, PT, |R11|, 1.469367938527859385e-39, PT ;  /* 0x001000000b00780b */ /* 0x000fda0003f0c200 */
[----:B------:R-:W-:Y:S05]  /*1640*/  @P0 BRA `(.L_x_221) ;  /* 0x0000000000940947 */ /* 0x000fea0003800000 */
[----:B------:R-:W-:Y:S01]  /*1650*/  DFMA R2, R12, -R2, R8 ;  /* 0x800000020c02722b */ /* 0x000fe20000000008 */
[----:B------:R-:W-:-:S09]  /*1660*/  IMAD.MOV.U32 R6, RZ, RZ, RZ ;  /* 0x000000ffff067224 */ /* 0x000fd200078e00ff */
[C---:B------:R-:W-:Y:S02]  /*1670*/  FSETP.NEU.AND P0, PT, R3.reuse, RZ, PT ;  /* 0x000000ff0300720b */ /* 0x040fe40003f0d000 */
[----:B------:R-:W-:-:S04]  /*1680*/  LOP3.LUT R5, R3, 0x80000000, R5, 0x48, !PT ;  /* 0x8000000003057812 */ /* 0x000fc800078e4805 */
[----:B------:R-:W-:-:S07]  /*1690*/  LOP3.LUT R7, R5, R7, RZ, 0xfc, !PT ;  /* 0x0000000705077212 */ /* 0x000fce00078efcff */
[----:B------:R-:W-:Y:S05]  /*16a0*/  @!P0 BRA `(.L_x_221) ;  /* 0x00000000007c8947 */ /* 0x000fea0003800000 */
[----:B------:R-:W-:Y:S01]  /*16b0*/  IMAD.MOV R3, RZ, RZ, -R14 ;  /* 0x000000ffff037224 */ /* 0x000fe200078e0a0e */
[----:B------:R-:W-:Y:S01]  /*16c0*/  DMUL.RP R6, R12, R6 ;  /* 0x000000060c067228 */ /* 0x000fe20000008000 */
[----:B------:R-:W-:-:S06]  /*16d0*/  IMAD.MOV.U32 R2, RZ, RZ, RZ ;  /* 0x000000ffff027224 */ /* 0x000fcc00078e00ff */
[----:B------:R-:W-:-:S03]  /*16e0*/  DFMA R2, R10, -R2, R12 ;  /* 0x800000020a02722b */ /* 0x000fc6000000000c */
[----:B------:R-:W-:-:S03]  /*16f0*/  LOP3.LUT R5, R7, R5, RZ, 0x3c, !PT ;  /* 0x0000000507057212 */ /* 0x000fc600078e3cff */
[----:B------:R-:W-:-:S04]  /*1700*/  IADD3 R2, -R14, -0x43300000, RZ ;  /* 0xbcd000000e027810 */ /* 0x000fc80007ffe1ff */
[----:B------:R-:W-:-:S04]  /*1710*/  FSETP.NEU.AND P0, PT, |R3|, R2, PT ;  /* 0x000000020300720b */ /* 0x000fc80003f0d200 */
[----:B------:R-:W-:Y:S02]  /*1720*/  FSEL R10, R6, R10, !P0 ;  /* 0x0000000a060a7208 */ /* 0x000fe40004000000 */
[----:B------:R-:W-:Y:S01]  /*1730*/  FSEL R11, R5, R11, !P0 ;  /* 0x0000000b050b7208 */ /* 0x000fe20004000000 */
[----:B------:R-:W-:Y:S06]  /*1740*/  BRA `(.L_x_221) ;  /* 0x0000000000547947 */ /* 0x000fec0003800000 */
.L_x_220:
[----:B------:R-:W-:-:S14]  /*1750*/  DSETP.NAN.AND P0, PT, R6, R6, PT ;  /* 0x000000060600722a */ /* 0x000fdc0003f08000 */
[----:B------:R-:W-:Y:S05]  /*1760*/  @P0 BRA `(.L_x_222) ;  /* 0x0000000000440947 */ /* 0x000fea0003800000 */
[----:B------:R-:W-:-:S14]  /*1770*/  DSETP.NAN.AND P0, PT, R4, R4, PT ;  /* 0x000000040400722a */ /* 0x000fdc0003f08000 */
[----:B------:R-:W-:Y:S05]  /*1780*/  @P0 BRA `(.L_x_223) ;  /* 0x0000000000300947 */ /* 0x000fea0003800000 */
[----:B------:R-:W-:Y:S01]  /*1790*/  ISETP.NE.AND P0, PT, R19, R18, PT ;  /* 0x000000121300720c */ /* 0x000fe20003f05270 */
[----:B------:R-:W-:Y:S02]  /*17a0*/  IMAD.MOV.U32 R10, RZ, RZ, 0x0 ;  /* 0x00000000ff0a7424 */ /* 0x000fe400078e00ff */
[----:B------:R-:W-:-:S10]  /*17b0*/  IMAD.MOV.U32 R11, RZ, RZ, -0x80000 ;  /* 0xfff80000ff0b7424 */ /* 0x000fd400078e00ff */
[----:B------:R-:W-:Y:S05]  /*17c0*/  @!P0 BRA `(.L_x_221) ;  /* 0x0000000000348947 */ /* 0x000fea0003800000 */
[----:B------:R-:W-:Y:S02]  /*17d0*/  ISETP.NE.AND P0, PT, R19, 0x7ff00000, PT ;  /* 0x7ff000001300780c */ /* 0x000fe40003f05270 */
[----:B------:R-:W-:Y:S02]  /*17e0*/  LOP3.LUT R11, R7, 0x80000000, R5, 0x48, !PT ;  /* 0x80000000070b7812 */ /* 0x000fe400078e4805 */
[----:B------:R-:W-:-:S13]  /*17f0*/  ISETP.EQ.OR P0, PT, R18, RZ, !P0 ;  /* 0x000000ff1200720c */ /* 0x000fda0004702670 */
[----:B------:R-:W-:Y:S01]  /*1800*/  @P0 LOP3.LUT R2, R11, 0x7ff00000, RZ, 0xfc, !PT ;  /* 0x7ff000000b020812 */ /* 0x000fe200078efcff */
[----:B------:R-:W-:Y:S02]  /*1810*/  @!P0 IMAD.MOV.U32 R10, RZ, RZ, RZ ;  /* 0x000000ffff0a8224 */ /* 0x000fe400078e00ff */
[----:B------:R-:W-:Y:S02]  /*1820*/  @P0 IMAD.MOV.U32 R10, RZ, RZ, RZ ;  /* 0x000000ffff0a0224 */ /* 0x000fe400078e00ff */
[----:B------:R-:W-:Y:S01]  /*1830*/  @P0 IMAD.MOV.U32 R11, RZ, RZ, R2 ;  /* 0x000000ffff0b0224 */ /* 0x000fe200078e0002 */
[----:B------:R-:W-:Y:S06]  /*1840*/  BRA `(.L_x_221) ;  /* 0x0000000000147947 */ /* 0x000fec0003800000 */
.L_x_223:
[----:B------:R-:W-:Y:S01]  /*1850*/  LOP3.LUT R11, R5, 0x80000, RZ, 0xfc, !PT ;  /* 0x00080000050b7812 */ /* 0x000fe200078efcff */
[----:B------:R-:W-:Y:S01]  /*1860*/  IMAD.MOV.U32 R10, RZ, RZ, R4 ;  /* 0x000000ffff0a7224 */ /* 0x000fe200078e0004 */
[----:B------:R-:W-:Y:S06]  /*1870*/  BRA `(.L_x_221) ;  /* 0x0000000000087947 */ /* 0x000fec0003800000 */
.L_x_222:
[----:B------:R-:W-:Y:S01]  /*1880*/  LOP3.LUT R11, R7, 0x80000, RZ, 0xfc, !PT ;  /* 0x00080000070b7812 */ /* 0x000fe200078efcff */
[----:B------:R-:W-:-:S07]  /*1890*/  IMAD.MOV.U32 R10, RZ, RZ, R6 ;  /* 0x000000ffff0a7224 */ /* 0x000fce00078e0006 */
.L_x_221:
[----:B------:R-:W-:Y:S05]  /*18a0*/  BSYNC B1 ;  /* 0x0000000000017941 */ /* 0x000fea0003800000 */
.L_x_219:
[----:B------:R-:W-:Y:S02]  /*18b0*/  IMAD.MOV.U32 R2, RZ, RZ, R0 ;  /* 0x000000ffff027224 */ /* 0x000fe400078e0000 */
[----:B------:R-:W-:Y:S02]  /*18c0*/  IMAD.MOV.U32 R3, RZ, RZ, 0x0 ;  /* 0x00000000ff037424 */ /* 0x000fe400078e00ff */
[----:B------:R-:W-:Y:S02]  /*18d0*/  IMAD.MOV.U32 R4, RZ, RZ, R10 ;  /* 0x000000ffff047224 */ /* 0x000fe400078e000a */
[----:B------:R-:W-:Y:S01]  /*18e0*/  IMAD.MOV.U32 R5, RZ, RZ, R11 ;  /* 0x000000ffff057224 */ /* 0x000fe200078e000b */
[----:B------:R-:W-:Y:S06]  /*18f0*/  RET.REL.NODEC R2 `(_ZN2at6native61_GLOBAL__N__a41b8ba8_28_MultiLabelMarginCriterion_cu_26f6785b37multilabel_margin_loss_forward_kernelIddEEvPT_PKS3_PKlS4_iib) ;  /* 0xffffffe402c07950 */ /* 0x000fec0003c3ffff */
.L_x_224:
        /* <DEDUP_REMOVED lines=16> */
.L_x_236:


//--------------------- .nv.shared._ZN2at6native61_GLOBAL__N__a41b8ba8_28_MultiLabelMarginCriterion_cu_26f6785b38multilabel_margin_loss_backward_kernelIN3c108BFloat16EfEEvPT_PKS5_S8_PKlS8_iibb --------------------------
	.section	.nv.shared._ZN2at6native61_GLOBAL__N__a41b8ba8_28_MultiLabelMarginCriterion_cu_26f6785b38multilabel_margin_loss_backward_kernelIN3c108BFloat16EfEEvPT_PKS5_S8_PKlS8_iibb,"aw",@nobits
	.sectionflags	@""
	.align	4
.nv.shared._ZN2at6native61_GLOBAL__N__a41b8ba8_28_MultiLabelMarginCriterion_cu_26f6785b38multilabel_margin_loss_backward_kernelIN3c108BFloat16EfEEvPT_PKS5_S8_PKlS8_iibb:
	.zero		1536


//--------------------- .nv.shared.reserved.0     --------------------------
	.section	.nv.shared.reserved.0,"aw",@nobits
	.weak		__nv_reservedSMEM_offset_0_alias
	.size		__nv_reservedSMEM_offset_0_alias, 0, 0
	.other		__nv_reservedSMEM_offset_0_alias,@"STO_CUDA_RESERVED_SHARED STV_DEFAULT"
__nv_reservedSMEM_offset_0_alias:
	.zero		0


//--------------------- .nv.global                --------------------------
	.section	.nv.global,"aw",@nobits
.nv.global:
	.type		_ZN59_INTERNAL_a41b8ba8_28_MultiLabelMarginCriterion_cu_26f6785b4cuda3std3__48in_placeE,@object
	.size		_ZN59_INTERNAL_a41b8ba8_28_MultiLabelMarginCriterion_cu_26f6785b4cuda3std3__48in_placeE,(_ZN59_INTERNAL_a41b8ba8_28_MultiLabelMarginCriterion_cu_26f6785b4cuda3std6ranges3__45__cpo8distanceE - _ZN59_INTERNAL_a41b8ba8_28_MultiLabelMarginCriterion_cu_26f6785b4cuda3std3__48in_placeE)
_ZN59_INTERNAL_a41b8ba8_28_MultiLabelMarginCriterion_cu_26f6785b4cuda3std3__48in_placeE:
	.zero		1
	.type		_ZN59_INTERNAL_a41b8ba8_28_MultiLabelMarginCriterion_cu_26f6785b4cuda3std6ranges3__45__cpo8distanceE,@object
	.size		_ZN59_INTERNAL_a41b8ba8_28_MultiLabelMarginCriterion_cu_26f6785b4cuda3std6ranges3__45__cpo8distanceE,(_ZN59_INTERNAL_a41b8ba8_28_MultiLabelMarginCriterion_cu_26f6785b4cuda3std3__45__cpo6cbeginE - _ZN59_INTERNAL_a41b8ba8_28_MultiLabelMarginCriterion_cu_26f6785b4cuda3std6ranges3__45__cpo8distanceE)
_ZN59_INTERNAL_a41b8ba8_28_MultiLabelMarginCriterion_cu_26f6785b4cuda3std6ranges3__45__cpo8distanceE:
	.zero		1
	.type		_ZN59_INTERNAL_a41b8ba8_28_MultiLabelMarginCriterion_cu_26f6785b4cuda3std3__45__cpo6cbeginE,@object
	.size		_ZN59_INTERNAL_a41b8ba8_28_MultiLabelMarginCriterion_cu_26f6785b4cuda3std3__45__cpo6cbeginE,(_ZN59_INTERNAL_a41b8ba8_28_MultiLabelMarginCriterion_cu_26f6785b4cuda3std6ranges3__45__cpo7advanceE - _ZN59_INTERNAL_a41b8ba8_28_MultiLabelMarginCriterion_cu_26f6785b4cuda3std3__45__cpo6cbeginE)
_ZN59_INTERNAL_a41b8ba8_28_MultiLabelMarginCriterion_cu_26f6785b4cuda3std3__45__cpo6cbeginE:
	.zero		1
	.type		_ZN59_INTERNAL_a41b8ba8_28_MultiLabelMarginCriterion_cu_26f6785b4cuda3std6ranges3__45__cpo7advanceE,@object
	.size		_ZN59_INTERNAL_a41b8ba8_28_MultiLabelMarginCriterion_cu_26f6785b4cuda3std6ranges3__45__cpo7advanceE,(_ZN59_INTERNAL_a41b8ba8_28_MultiLabelMarginCriterion_cu_26f6785b4cuda3std3__45__cpo7crbeginE - _ZN59_INTERNAL_a41b8ba8_28_MultiLabelMarginCriterion_cu_26f6785b4cuda3std6ranges3__45__cpo7advanceE)
_ZN59_INTERNAL_a41b8ba8_28_MultiLabelMarginCriterion_cu_26f6785b4cuda3std6ranges3__45__cpo7advanceE:
	.zero		1
	.type		_ZN59_INTERNAL_a41b8ba8_28_MultiLabelMarginCriterion_cu_26f6785b4cuda3std3__45__cpo7crbeginE,@object
	.size		_ZN59_INTERNAL_a41b8ba8_28_MultiLabelMarginCriterion_cu_26f6785b4cuda3std3__45__cpo7crbeginE,(_ZN59_INTERNAL_a41b8ba8_28_MultiLabelMarginCriterion_cu_26f6785b4cuda3std6ranges3__45__cpo4dataE - _ZN59_INTERNAL_a41b8ba8_28_MultiLabelMarginCriterion_cu_26f6785b4cuda3std3__45__cpo7crbeginE)
_ZN59_INTERNAL_a41b8ba8_28_MultiLabelMarginCriterion_cu_26f6785b4cuda3std3__45__cpo7crbeginE:
	.zero		1
	.type		_ZN59_INTERNAL_a41b8ba8_28_MultiLabelMarginCriterion_cu_26f6785b4cuda3std6ranges3__45__cpo4dataE,@object
	.size		_ZN59_INTERNAL_a41b8ba8_28_MultiLabelMarginCriterion_cu_26f6785b4cuda3std6ranges3__45__cpo4dataE,(_ZN59_INTERNAL_a41b8ba8_28_MultiLabelMarginCriterion_cu_26f6785b4cuda3std6ranges3__45__cpo5beginE - _ZN59_INTERNAL_a41b8ba8_28_MultiLabelMarginCriterion_cu_26f6785b4cuda3std6ranges3__45__cpo4dataE)
_ZN59_INTERNAL_a41b8ba8_28_MultiLabelMarginCriterion_cu_26f6785b4cuda3std6ranges3__45__cpo4dataE:
	.zero		1
	.type		_ZN59_INTERNAL_a41b8ba8_28_MultiLabelMarginCriterion_cu_26f6785b4cuda3std6ranges3__45__cpo5beginE,@object
	.size		_ZN59_INTERNAL_a41b8ba8_28_MultiLabelMarginCriterion_cu_26f6785b4cuda3std6ranges3__45__cpo5beginE,(_ZN59_INTERNAL_a41b8ba8_28_MultiLabelMarginCriterion_cu_26f6785b4cuda3std3__461_GLOBAL__N__a41b8ba8_28_MultiLabelMarginCriterion_cu_26f6785b6ignoreE - _ZN59_INTERNAL_a41b8ba8_28_MultiLabelMarginCriterion_cu_26f6785b4cuda3std6ranges3__45__cpo5beginE)
_ZN59_INTERNAL_a41b8ba8_28_MultiLabelMarginCriterion_cu_26f6785b4cuda3std6ranges3__45__cpo5beginE:
	.zero		1
	.type		_ZN59_INTERNAL_a41b8ba8_28_MultiLabelMarginCriterion_cu_26f6785b4cuda3std3__461_GLOBAL__N__a41b8ba8_28_MultiLabelMarginCriterion_cu_26f6785b6ignoreE,@object
	.size		_ZN59_INTERNAL_a41b8ba8_28_MultiLabelMarginCriterion_cu_26f6785b4cuda3std3__461_GLOBAL__N__a41b8ba8_28_MultiLabelMarginCriterion_cu_26f6785b6ignoreE,(_ZN59_INTERNAL_a41b8ba8_28_MultiLabelMarginCriterion_cu_26f6785b4cuda3std6ranges3__45__cpo4sizeE - _ZN59_INTERNAL_a41b8ba8_28_MultiLabelMarginCriterion_cu_26f6785b4cuda3std3__461_GLOBAL__N__a41b8ba8_28_MultiLabelMarginCriterion_cu_26f6785b6ignoreE)
_ZN59_INTERNAL_a41b8ba8_28_MultiLabelMarginCriterion_cu_26f6785b4cuda3std3__461_GLOBAL__N__a41b8ba8_28_MultiLabelMarginCriterion_cu_26f6785b6ignoreE:
	.zero		1
	.type		_ZN59_INTERNAL_a41b8ba8_28_MultiLabelMarginCriterion_cu_26f6785b4cuda3std6ranges3__45__cpo4sizeE,@object
	.size		_ZN59_INTERNAL_a41b8ba8_28_MultiLabelMarginCriterion_cu_26f6785b4cuda3std6ranges3__45__cpo4sizeE,(_ZN59_INTERNAL_a41b8ba8_28_MultiLabelMarginCriterion_cu_26f6785b4cuda3std3__45__cpo5beginE - _ZN59_INTERNAL_a41b8ba8_28_MultiLabelMarginCriterion_cu_26f6785b4cuda3std6ranges3__45__cpo4sizeE)
_ZN59_INTERNAL_a41b8ba8_28_MultiLabelMarginCriterion_cu_26f6785b4cuda3std6ranges3__45__cpo4sizeE:
	.zero		1
	.type		_ZN59_INTERNAL_a41b8ba8_28_MultiLabelMarginCriterion_cu_26f6785b4cuda3std3__45__cpo5beginE,@object
	.size		_ZN59_INTERNAL_a41b8ba8_28_MultiLabelMarginCriterion_cu_26f6785b4cuda3std3__45__cpo5beginE,(_ZN59_INTERNAL_a41b8ba8_28_MultiLabelMarginCriterion_cu_26f6785b4cuda3std6ranges3__45__cpo6cbeginE - _ZN59_INTERNAL_a41b8ba8_28_MultiLabelMarginCriterion_cu_26f6785b4cuda3std3__45__cpo5beginE)
_ZN59_INTERNAL_a41b8ba8_28_MultiLabelMarginCriterion_cu_26f6785b4cuda3std3__45__cpo5beginE:
	.zero		1
	.type		_ZN59_INTERNAL_a41b8ba8_28_MultiLabelMarginCriterion_cu_26f6785b4cuda3std6ranges3__45__cpo6cbeginE,@object
	.size		_ZN59_INTERNAL_a41b8ba8_28_MultiLabelMarginCriterion_cu_26f6785b4cuda3std6ranges3__45__cpo6cbeginE,(_ZN59_INTERNAL_a41b8ba8_28_MultiLabelMarginCriterion_cu_26f6785b4cuda3std3__45__cpo6rbeginE - _ZN59_INTERNAL_a41b8ba8_28_MultiLabelMarginCriterion_cu_26f6785b4cuda3std6ranges3__45__cpo6cbeginE)
_ZN59_INTERNAL_a41b8ba8_28_MultiLabelMarginCriterion_cu_26f6785b4cuda3std6ranges3__45__cpo6cbeginE:
	.zero		1
	.type		_ZN59_INTERNAL_a41b8ba8_28_MultiLabelMarginCriterion_cu_26f6785b4cuda3std3__45__cpo6rbeginE,@object
	.size		_ZN59_INTERNAL_a41b8ba8_28_MultiLabelMarginCriterion_cu_26f6785b4cuda3std3__45__cpo6rbeginE,(_ZN59_INTERNAL_a41b8ba8_28_MultiLabelMarginCriterion_cu_26f6785b4cuda3std6ranges3__45__cpo4nextE - _ZN59_INTERNAL_a41b8ba8_28_MultiLabelMarginCriterion_cu_26f6785b4cuda3std3__45__cpo6rbeginE)
_ZN59_INTERNAL_a41b8ba8_28_MultiLabelMarginCriterion_cu_26f6785b4cuda3std3__45__cpo6rbeginE:
	.zero		1
	.type		_ZN59_INTERNAL_a41b8ba8_28_MultiLabelMarginCriterion_cu_26f6785b4cuda3std6ranges3__45__cpo4nextE,@object
	.size		_ZN59_INTERNAL_a41b8ba8_28_MultiLabelMarginCriterion_cu_26f6785b4cuda3std6ranges3__45__cpo4nextE,(_ZN59_INTERNAL_a41b8ba8_28_MultiLabelMarginCriterion_cu_26f6785b4cuda3std6ranges3__45__cpo4swapE - _ZN59_INTERNAL_a41b8ba8_28_MultiLabelMarginCriterion_cu_26f6785b4cuda3std6ranges3__45__cpo4nextE)
_ZN59_INTERNAL_a41b8ba8_28_MultiLabelMarginCriterion_cu_26f6785b4cuda3std6ranges3__45__cpo4nextE:
	.zero		1
	.type		_ZN59_INTERNAL_a41b8ba8_28_MultiLabelMarginCriterion_cu_26f6785b4cuda3std6ranges3__45__cpo4swapE,@object
	.size		_ZN59_INTERNAL_a41b8ba8_28_MultiLabelMarginCriterion_cu_26f6785b4cuda3std6ranges3__45__cpo4swapE,(_ZN59_INTERNAL_a41b8ba8_28_MultiLabelMarginCriterion_cu_26f6785b4cuda3std3__420unreachable_sentinelE - _ZN59_INTERNAL_a41b8ba8_28_MultiLabelMarginCriterion_cu_26f6785b4cuda3std6ranges3__45__cpo4swapE)
_ZN59_INTERNAL_a41b8ba8_28_MultiLabelMarginCriterion_cu_26f6785b4cuda3std6ranges3__45__cpo4swapE:
	.zero		1
	.type		_ZN59_INTERNAL_a41b8ba8_28_MultiLabelMarginCriterion_cu_26f6785b4cuda3std3__420unreachable_sentinelE,@object
	.size		_ZN59_INTERNAL_a41b8ba8_28_MultiLabelMarginCriterion_cu_26f6785b4cuda3std3__420unreachable_sentinelE,(_ZN59_INTERNAL_a41b8ba8_28_MultiLabelMarginCriterion_cu_26f6785b6thrust23THRUST_300001_SM_900_NS6system6detail10sequential3seqE - _ZN59_INTERNAL_a41b8ba8_28_MultiLabelMarginCriterion_cu_26f6785b4cuda3std3__420unreachable_sentinelE)
_ZN59_INTERNAL_a41b8ba8_28_MultiLabelMarginCriterion_cu_26f6785b4cuda3std3__420unreachable_sentinelE:
	.zero		1
	.type		_ZN59_INTERNAL_a41b8ba8_28_MultiLabelMarginCriterion_cu_26f6785b6thrust23THRUST_300001_SM_900_NS6system6detail10sequential3seqE,@object
	.size		_ZN59_INTERNAL_a41b8ba8_28_MultiLabelMarginCriterion_cu_26f6785b6thrust23THRUST_300001_SM_900_NS6system6detail10sequential3seqE,(_ZN59_INTERNAL_a41b8ba8_28_MultiLabelMarginCriterion_cu_26f6785b4cuda3std3__45__cpo4cendE - _ZN59_INTERNAL_a41b8ba8_28_MultiLabelMarginCriterion_cu_26f6785b6thrust23THRUST_300001_SM_900_NS6system6detail10sequential3seqE)
_ZN59_INTERNAL_a41b8ba8_28_MultiLabelMarginCriterion_cu_26f6785b6thrust23THRUST_300001_SM_900_NS6system6detail10sequential3seqE:
	.zero		1
	.type		_ZN59_INTERNAL_a41b8ba8_28_MultiLabelMarginCriterion_cu_26f6785b4cuda3std3__45__cpo4cendE,@object
	.size		_ZN59_INTERNAL_a41b8ba8_28_MultiLabelMarginCriterion_cu_26f6785b4cuda3std3__45__cpo4cendE,(_ZN59_INTERNAL_a41b8ba8_28_MultiLabelMarginCriterion_cu_26f6785b4cuda3std6ranges3__45__cpo9iter_swapE - _ZN59_INTERNAL_a41b8ba8_28_MultiLabelMarginCriterion_cu_26f6785b4cuda3std3__45__cpo4cendE)
_ZN59_INTERNAL_a41b8ba8_28_MultiLabelMarginCriterion_cu_26f6785b4cuda3std3__45__cpo4cendE:
	.zero		1
	.type		_ZN59_INTERNAL_a41b8ba8_28_MultiLabelMarginCriterion_cu_26f6785b4cuda3std6ranges3__45__cpo9iter_swapE,@object
	.size		_ZN59_INTERNAL_a41b8ba8_28_MultiLabelMarginCriterion_cu_26f6785b4cuda3std6ranges3__45__cpo9iter_swapE,(_ZN59_INTERNAL_a41b8ba8_28_MultiLabelMarginCriterion_cu_26f6785b4cuda3std3__45__cpo5crendE - _ZN59_INTERNAL_a41b8ba8_28_MultiLabelMarginCriterion_cu_26f6785b4cuda3std6ranges3__45__cpo9iter_swapE)
_ZN59_INTERNAL_a41b8ba8_28_MultiLabelMarginCriterion_cu_26f6785b4cuda3std6ranges3__45__cpo9iter_swapE:
	.zero		1
	.type		_ZN59_INTERNAL_a41b8ba8_28_MultiLabelMarginCriterion_cu_26f6785b4cuda3std3__45__cpo5crendE,@object
	.size		_ZN59_INTERNAL_a41b8ba8_28_MultiLabelMarginCriterion_cu_26f6785b4cuda3std3__45__cpo5crendE,(_ZN59_INTERNAL_a41b8ba8_28_MultiLabelMarginCriterion_cu_26f6785b4cuda3std6ranges3__45__cpo5cdataE - _ZN59_INTERNAL_a41b8ba8_28_MultiLabelMarginCriterion_cu_26f6785b4cuda3std3__45__cpo5crendE)
_ZN59_INTERNAL_a41b8ba8_28_MultiLabelMarginCriterion_cu_26f6785b4cuda3std3__45__cpo5crendE:
	.zero		1
	.type		_ZN59_INTERNAL_a41b8ba8_28_MultiLabelMarginCriterion_cu_26f6785b4cuda3std6ranges3__45__cpo5cdataE,@object
	.size		_ZN59_INTERNAL_a41b8ba8_28_MultiLabelMarginCriterion_cu_26f6785b4cuda3std6ranges3__45__cpo5cdataE,(_ZN59_INTERNAL_a41b8ba8_28_MultiLabelMarginCriterion_cu_26f6785b4cuda3std6ranges3__45__cpo3endE - _ZN59_INTERNAL_a41b8ba8_28_MultiLabelMarginCriterion_cu_26f6785b4cuda3std6ranges3__45__cpo5cdataE)
_ZN59_INTERNAL_a41b8ba8_28_MultiLabelMarginCriterion_cu_26f6785b4cuda3std6ranges3__45__cpo5cdataE:
	.zero		1
	.type		_ZN59_INTERNAL_a41b8ba8_28_MultiLabelMarginCriterion_cu_26f6785b4cuda3std6ranges3__45__cpo3endE,@object
	.size		_ZN59_INTERNAL_a41b8ba8_28_MultiLabelMarginCriterion_cu_26f6785b4cuda3std6ranges3__45__cpo3endE,(_ZN59_INTERNAL_a41b8ba8_28_MultiLabelMarginCriterion_cu_26f6785b4cuda3std3__419piecewise_constructE - _ZN59_INTERNAL_a41b8ba8_28_MultiLabelMarginCriterion_cu_26f6785b4cuda3std6ranges3__45__cpo3endE)
_ZN59_INTERNAL_a41b8ba8_28_MultiLabelMarginCriterion_cu_26f6785b4cuda3std6ranges3__45__cpo3endE:
	.zero		1
	.type		_ZN59_INTERNAL_a41b8ba8_28_MultiLabelMarginCriterion_cu_26f6785b4cuda3std3__419piecewise_constructE,@object
	.size		_ZN59_INTERNAL_a41b8ba8_28_MultiLabelMarginCriterion_cu_26f6785b4cuda3std3__419piecewise_constructE,(_ZN59_INTERNAL_a41b8ba8_28_MultiLabelMarginCriterion_cu_26f6785b4cuda3std6ranges3__45__cpo5ssizeE - _ZN59_INTERNAL_a41b8ba8_28_MultiLabelMarginCriterion_cu_26f6785b4cuda3std3__419piecewise_constructE)
_ZN59_INTERNAL_a41b8ba8_28_MultiLabelMarginCriterion_cu_26f6785b4cuda3std3__419piecewise_constructE:
	.zero		1
	.type		_ZN59_INTERNAL_a41b8ba8_28_MultiLabelMarginCriterion_cu_26f6785b4cuda3std6ranges3__45__cpo5ssizeE,@object
	.size		_ZN59_INTERNAL_a41b8ba8_28_MultiLabelMarginCriterion_cu_26f6785b4cuda3std6ranges3__45__cpo5ssizeE,(_ZN59_INTERNAL_a41b8ba8_28_MultiLabelMarginCriterion_cu_26f6785b4cuda3std3__45__cpo3endE - _ZN59_INTERNAL_a41b8ba8_28_MultiLabelMarginCriterion_cu_26f6785b4cuda3std6ranges3__45__cpo5ssizeE)
_ZN59_INTERNAL_a41b8ba8_28_MultiLabelMarginCriterion_cu_26f6785b4cuda3std6ranges3__45__cpo5ssizeE:
	.zero		1
	.type		_ZN59_INTERNAL_a41b8ba8_28_MultiLabelMarginCriterion_cu_26f6785b4cuda3std3__45__cpo3endE,@object
	.size		_ZN59_INTERNAL_a41b8ba8_28_MultiLabelMarginCriterion_cu_26f6785b4cuda3std3__45__cpo3endE,(_ZN59_INTERNAL_a41b8ba8_28_MultiLabelMarginCriterion_cu_26f6785b4cuda3std6ranges3__45__cpo4cendE - _ZN59_INTERNAL_a41b8ba8_28_MultiLabelMarginCriterion_cu_26f6785b4cuda3std3__45__cpo3endE)
_ZN59_INTERNAL_a41b8ba8_28_MultiLabelMarginCriterion_cu_26f6785b4cuda3std3__45__cpo3endE:
	.zero		1
	.type		_ZN59_INTERNAL_a41b8ba8_28_MultiLabelMarginCriterion_cu_26f6785b4cuda3std6ranges3__45__cpo4cendE,@object
	.size		_ZN59_INTERNAL_a41b8ba8_28_MultiLabelMarginCriterion_cu_26f6785b4cuda3std6ranges3__45__cpo4cendE,(_ZN59_INTERNAL_a41b8ba8_28_MultiLabelMarginCriterion_cu_26f6785b4cuda3std3__45__cpo4rendE - _ZN59_INTERNAL_a41b8ba8_28_MultiLabelMarginCriterion_cu_26f6785b4cuda3std6ranges3__45__cpo4cendE)
_ZN59_INTERNAL_a41b8ba8_28_MultiLabelMarginCriterion_cu_26f6785b4cuda3std6ranges3__45__cpo4cendE:
	.zero		1
	.type		_ZN59_INTERNAL_a41b8ba8_28_MultiLabelMarginCriterion_cu_26f6785b4cuda3std3__45__cpo4rendE,@object
	.size		_ZN59_INTERNAL_a41b8ba8_28_MultiLabelMarginCriterion_cu_26f6785b4cuda3std3__45__cpo4rendE,(_ZN59_INTERNAL_a41b8ba8_28_MultiLabelMarginCriterion_cu_26f6785b4cuda3std6ranges3__45__cpo4prevE - _ZN59_INTERNAL_a41b8ba8_28_MultiLabelMarginCriterion_cu_26f6785b4cuda3std3__45__cpo4rendE)
_ZN59_INTERNAL_a41b8ba8_28_MultiLabelMarginCriterion_cu_26f6785b4cuda3std3__45__cpo4rendE:
	.zero		1
	.type		_ZN59_INTERNAL_a41b8ba8_28_MultiLabelMarginCriterion_cu_26f6785b4cuda3std6ranges3__45__cpo4prevE,@object
	.size		_ZN59_INTERNAL_a41b8ba8_28_MultiLabelMarginCriterion_cu_26f6785b4cuda3std6ranges3__45__cpo4prevE,(_ZN59_INTERNAL_a41b8ba8_28_MultiLabelMarginCriterion_cu_26f6785b4cuda3std6ranges3__45__cpo9iter_moveE - _ZN59_INTERNAL_a41b8ba8_28_MultiLabelMarginCriterion_cu_26f6785b4cuda3std6ranges3__45__cpo4prevE)
_ZN59_INTERNAL_a41b8ba8_28_MultiLabelMarginCriterion_cu_26f6785b4cuda3std6ranges3__45__cpo4prevE:
	.zero		1
	.type		_ZN59_INTERNAL_a41b8ba8_28_MultiLabelMarginCriterion_cu_26f6785b4cuda3std6ranges3__45__cpo9iter_moveE,@object
	.size		_ZN59_INTERNAL_a41b8ba8_28_MultiLabelMarginCriterion_cu_26f6785b4cuda3std6ranges3__45__cpo9iter_moveE,(.L_13 - _ZN59_INTERNAL_a41b8ba8_28_MultiLabelMarginCriterion_cu_26f6785b4cuda3std6ranges3__45__cpo9iter_moveE)
_ZN59_INTERNAL_a41b8ba8_28_MultiLabelMarginCriterion_cu_26f6785b4cuda3std6ranges3__45__cpo9iter_moveE:
	.zero		1
.L_13:


//--------------------- .nv.shared._ZN2at6native61_GLOBAL__N__a41b8ba8_28_MultiLabelMarginCriterion_cu_26f6785b38multilabel_margin_loss_backward_kernelIN3c104HalfEfEEvPT_PKS5_S8_PKlS8_iibb --------------------------
	.section	.nv.shared._ZN2at6native61_GLOBAL__N__a41b8ba8_28_MultiLabelMarginCriterion_cu_26f6785b38multilabel_margin_loss_backward_kernelIN3c104HalfEfEEvPT_PKS5_S8_PKlS8_iibb,"aw",@nobits
	.sectionflags	@""
	.align	4
.nv.shared._ZN2at6native61_GLOBAL__N__a41b8ba8_28_MultiLabelMarginCriterion_cu_26f6785b38multilabel_margin_loss_backward_kernelIN3c104HalfEfEEvPT_PKS5_S8_PKlS8_iibb:
	.zero		1536


//--------------------- .nv.shared._ZN2at6native61_GLOBAL__N__a41b8ba8_28_MultiLabelMarginCriterion_cu_26f6785b38multilabel_margin_loss_backward_kernelIffEEvPT_PKS3_S6_PKlS6_iibb --------------------------
	.section	.nv.shared._ZN2at6native61_GLOBAL__N__a41b8ba8_28_MultiLabelMarginCriterion_cu_26f6785b38multilabel_margin_loss_backward_kernelIffEEvPT_PKS3_S6_PKlS6_iibb,"aw",@nobits
	.sectionflags	@""
	.align	4
.nv.shared._ZN2at6native61_GLOBAL__N__a41b8ba8_28_MultiLabelMarginCriterion_cu_26f6785b38multilabel_margin_loss_backward_kernelIffEEvPT_PKS3_S6_PKlS6_iibb:
	.zero		1536


//--------------------- .nv.shared._ZN2at6native61_GLOBAL__N__a41b8ba8_28_MultiLabelMarginCriterion_cu_26f6785b38multilabel_margin_loss_backward_kernelIddEEvPT_PKS3_S6_PKlS6_iibb --------------------------
	.section	.nv.shared._ZN2at6native61_GLOBAL__N__a41b8ba8_28_MultiLabelMarginCriterion_cu_26f6785b38multilabel_margin_loss_backward_kernelIddEEvPT_PKS3_S6_PKlS6_iibb,"aw",@nobits
	.sectionflags	@""
	.align	8
.nv.shared._ZN2at6native61_GLOBAL__N__a41b8ba8_28_MultiLabelMarginCriterion_cu_26f6785b38multilabel_margin_loss_backward_kernelIddEEvPT_PKS3_S6_PKlS6_iibb:
	.zero		2048


//--------------------- .nv.shared._ZN2at6native61_GLOBAL__N__a41b8ba8_28_MultiLabelMarginCriterion_cu_26f6785b37multilabel_margin_loss_forward_kernelIN3c108BFloat16EfEEvPT_PKS5_PKlS6_iib --------------------------
	.section	.nv.shared._ZN2at6native61_GLOBAL__N__a41b8ba8_28_MultiLabelMarginCriterion_cu_26f6785b37multilabel_margin_loss_forward_kernelIN3c108BFloat16EfEEvPT_PKS5_PKlS6_iib,"aw",@nobits
	.sectionflags	@""
	.align	4
.nv.shared._ZN2at6native61_GLOBAL__N__a41b8ba8_28_MultiLabelMarginCriterion_cu_26f6785b37multilabel_margin_loss_forward_kernelIN3c108BFloat16EfEEvPT_PKS5_PKlS6_iib:
	.zero		1536


//--------------------- .nv.shared._ZN2at6native61_GLOBAL__N__a41b8ba8_28_MultiLabelMarginCriterion_cu_26f6785b37multilabel_margin_loss_forward_kernelIN3c104HalfEfEEvPT_PKS5_PKlS6_iib --------------------------
	.section	.nv.shared._ZN2at6native61_GLOBAL__N__a41b8ba8_28_MultiLabelMarginCriterion_cu_26f6785b37multilabel_margin_loss_forward_kernelIN3c104HalfEfEEvPT_PKS5_PKlS6_iib,"aw",@nobits
	.sectionflags	@""
	.align	4
.nv.shared._ZN2at6native61_GLOBAL__N__a41b8ba8_28_MultiLabelMarginCriterion_cu_26f6785b37multilabel_margin_loss_forward_kernelIN3c104HalfEfEEvPT_PKS5_PKlS6_iib:
	.zero		1536


//--------------------- .nv.shared._ZN2at6native61_GLOBAL__N__a41b8ba8_28_MultiLabelMarginCriterion_cu_26f6785b37multilabel_margin_loss_forward_kernelIffEEvPT_PKS3_PKlS4_iib --------------------------
	.section	.nv.shared._ZN2at6native61_GLOBAL__N__a41b8ba8_28_MultiLabelMarginCriterion_cu_26f6785b37multilabel_margin_loss_forward_kernelIffEEvPT_PKS3_PKlS4_iib,"aw",@nobits
	.sectionflags	@""
	.align	4
.nv.shared._ZN2at6native61_GLOBAL__N__a41b8ba8_28_MultiLabelMarginCriterion_cu_26f6785b37multilabel_margin_loss_forward_kernelIffEEvPT_PKS3_PKlS4_iib:
	.zero		1536


//--------------------- .nv.shared._ZN2at6native61_GLOBAL__N__a41b8ba8_28_MultiLabelMarginCriterion_cu_26f6785b37multilabel_margin_loss_forward_kernelIddEEvPT_PKS3_PKlS4_iib --------------------------
	.section	.nv.shared._ZN2at6native61_GLOBAL__N__a41b8ba8_28_MultiLabelMarginCriterion_cu_26f6785b37multilabel_margin_loss_forward_kernelIddEEvPT_PKS3_PKlS4_iib,"aw",@nobits
	.sectionflags	@""
	.align	8
.nv.shared._ZN2at6native61_GLOBAL__N__a41b8ba8_28_MultiLabelMarginCriterion_cu_26f6785b37multilabel_margin_loss_forward_kernelIddEEvPT_PKS3_PKlS4_iib:
	.zero		2048


//--------------------- .nv.constant0._ZN2at6native61_GLOBAL__N__a41b8ba8_28_MultiLabelMarginCriterion_cu_26f6785b38multilabel_margin_loss_backward_kernelIN3c108BFloat16EfEEvPT_PKS5_S8_PKlS8_iibb --------------------------
	.section	.nv.constant0._ZN2at6native61_GLOBAL__N__a41b8ba8_28_MultiLabelMarginCriterion_cu_26f6785b38multilabel_margin_loss_backward_kernelIN3c108BFloat16EfEEvPT_PKS5_S8_PKlS8_iibb,"a",@progbits
	.sectionflags	@""
	.align	4
.nv.constant0._ZN2at6native61_GLOBAL__N__a41b8ba8_28_MultiLabelMarginCriterion_cu_26f6785b38multilabel_margin_loss_backward_kernelIN3c108BFloat16EfEEvPT_PKS5_S8_PKlS8_iibb:
	.zero		578


//--------------------- .nv.constant0._ZN2at6native61_GLOBAL__N__a41b8ba8_28_MultiLabelMarginCriterion_cu_26f6785b38multilabel_margin_loss_backward_kernelIN3c104HalfEfEEvPT_PKS5_S8_PKlS8_iibb --------------------------
	.section	.nv.constant0._ZN2at6native61_GLOBAL__N__a41b8ba8_28_MultiLabelMarginCriterion_cu_26f6785b38multilabel_margin_loss_backward_kernelIN3c104HalfEfEEvPT_PKS5_S8_PKlS8_iibb,"a",@progbits
	.sectionflags	@""
	.align	4
.nv.constant0._ZN2at6native61_GLOBAL__N__a41b8ba8_28_MultiLabelMarginCriterion_cu_26f6785b38multilabel_margin_loss_backward_kernelIN3c104HalfEfEEvPT_PKS5_S8_PKlS8_iibb:
	.zero		578


//--------------------- .nv.constant0._ZN2at6native61_GLOBAL__N__a41b8ba8_28_MultiLabelMarginCriterion_cu_26f6785b38multilabel_margin_loss_backward_kernelIffEEvPT_PKS3_S6_PKlS6_iibb --------------------------
	.section	.nv.constant0._ZN2at6native61_GLOBAL__N__a41b8ba8_28_MultiLabelMarginCriterion_cu_26f6785b38multilabel_margin_loss_backward_kernelIffEEvPT_PKS3_S6_PKlS6_iibb,"a",@progbits
	.sectionflags	@""
	.align	4
.nv.constant0._ZN2at6native61_GLOBAL__N__a41b8ba8_28_MultiLabelMarginCriterion_cu_26f6785b38multilabel_margin_loss_backward_kernelIffEEvPT_PKS3_S6_PKlS6_iibb:
	.zero		578


//--------------------- .nv.constant0._ZN2at6native61_GLOBAL__N__a41b8ba8_28_MultiLabelMarginCriterion_cu_26f6785b38multilabel_margin_loss_backward_kernelIddEEvPT_PKS3_S6_PKlS6_iibb --------------------------
	.section	.nv.constant0._ZN2at6native61_GLOBAL__N__a41b8ba8_28_MultiLabelMarginCriterion_cu_26f6785b38multilabel_margin_loss_backward_kernelIddEEvPT_PKS3_S6_PKlS6_iibb,"a",@progbits
	.sectionflags	@""
	.align	4
.nv.constant0._ZN2at6native61_GLOBAL__N__a41b8ba8_28_MultiLabelMarginCriterion_cu_26f6785b38multilabel_margin_loss_backward_kernelIddEEvPT_PKS3_S6_PKlS6_iibb:
	.zero		578


//--------------------- .nv.constant0._ZN2at6native61_GLOBAL__N__a41b8ba8_28_MultiLabelMarginCriterion_cu_26f6785b37multilabel_margin_loss_forward_kernelIN3c108BFloat16EfEEvPT_PKS5_PKlS6_iib --------------------------
	.section	.nv.constant0._ZN2at6native61_GLOBAL__N__a41b8ba8_28_MultiLabelMarginCriterion_cu_26f6785b37multilabel_margin_loss_forward_kernelIN3c108BFloat16EfEEvPT_PKS5_PKlS6_iib,"a",@progbits
	.sectionflags	@""
	.align	4
.nv.constant0._ZN2at6native61_GLOBAL__N__a41b8ba8_28_MultiLabelMarginCriterion_cu_26f6785b37multilabel_margin_loss_forward_kernelIN3c108BFloat16EfEEvPT_PKS5_PKlS6_iib:
	.zero		569


//--------------------- .nv.constant0._ZN2at6native61_GLOBAL__N__a41b8ba8_28_MultiLabelMarginCriterion_cu_26f6785b37multilabel_margin_loss_forward_kernelIN3c104HalfEfEEvPT_PKS5_PKlS6_iib --------------------------
	.section	.nv.constant0._ZN2at6native61_GLOBAL__N__a41b8ba8_28_MultiLabelMarginCriterion_cu_26f6785b37multilabel_margin_loss_forward_kernelIN3c104HalfEfEEvPT_PKS5_PKlS6_iib,"a",@progbits
	.sectionflags	@""
	.align	4
.nv.constant0._ZN2at6native61_GLOBAL__N__a41b8ba8_28_MultiLabelMarginCriterion_cu_26f6785b37multilabel_margin_loss_forward_kernelIN3c104HalfEfEEvPT_PKS5_PKlS6_iib:
	.zero		569


//--------------------- .nv.constant0._ZN2at6native61_GLOBAL__N__a41b8ba8_28_MultiLabelMarginCriterion_cu_26f6785b37multilabel_margin_loss_forward_kernelIffEEvPT_PKS3_PKlS4_iib --------------------------
	.section	.nv.constant0._ZN2at6native61_GLOBAL__N__a41b8ba8_28_MultiLabelMarginCriterion_cu_26f6785b37multilabel_margin_loss_forward_kernelIffEEvPT_PKS3_PKlS4_iib,"a",@progbits
	.sectionflags	@""
	.align	4
.nv.constant0._ZN2at6native61_GLOBAL__N__a41b8ba8_28_MultiLabelMarginCriterion_cu_26f6785b37multilabel_margin_loss_forward_kernelIffEEvPT_PKS3_PKlS4_iib:
	.zero		569


//--------------------- .nv.constant0._ZN2at6native61_GLOBAL__N__a41b8ba8_28_MultiLabelMarginCriterion_cu_26f6785b37multilabel_margin_loss_forward_kernelIddEEvPT_PKS3_PKlS4_iib --------------------------
	.section	.nv.constant0._ZN2at6native61_GLOBAL__N__a41b8ba8_28_MultiLabelMarginCriterion_cu_26f6785b37multilabel_margin_loss_forward_kernelIddEEvPT_PKS3_PKlS4_iib,"a",@progbits
	.sectionflags	@""
	.align	4
.nv.constant0._ZN2at6native61_GLOBAL__N__a41b8ba8_28_MultiLabelMarginCriterion_cu_26f6785b37multilabel_margin_loss_forward_kernelIddEEvPT_PKS3_PKlS4_iib:
	.zero		569


//--------------------- SYMBOLS --------------------------

	.type		.nv.reservedSmem.offset0,@object
	.size		.nv.reservedSmem.offset0,0x4
